//
// Generated by NVIDIA NVVM Compiler
//
// Compiler Build ID: CL-36424714
// Cuda compilation tools, release 13.0, V13.0.88
// Based on NVVM 20.0.0
//

.version 9.0
.target sm_100
.address_size 64

	// .globl	_Z17fourier_transformPfS_iii
.global .align 4 .b8 __cudart_i2opi_f[24] = {65, 144, 67, 60, 153, 149, 98, 219, 192, 221, 52, 245, 209, 87, 39, 252, 41, 21, 68, 78, 110, 131, 249, 162};

.visible .entry _Z17fourier_transformPfS_iii(
	.param .u64 .ptr .align 1 _Z17fourier_transformPfS_iii_param_0,
	.param .u64 .ptr .align 1 _Z17fourier_transformPfS_iii_param_1,
	.param .u32 _Z17fourier_transformPfS_iii_param_2,
	.param .u32 _Z17fourier_transformPfS_iii_param_3,
	.param .u32 _Z17fourier_transformPfS_iii_param_4
)
{
	.local .align 4 .b8 	__local_depot0[28];
	.reg .b64 	%SP;
	.reg .b64 	%SPL;
	.reg .pred 	%p<21>;
	.reg .b32 	%r<83>;
	.reg .b32 	%f<33>;
	.reg .b64 	%rd<37>;
	.reg .b64 	%fd<9>;

	mov.u64 	%SPL, __local_depot0;
	ld.param.u64 	%rd11, [_Z17fourier_transformPfS_iii_param_0];
	ld.param.u64 	%rd12, [_Z17fourier_transformPfS_iii_param_1];
	ld.param.u32 	%r31, [_Z17fourier_transformPfS_iii_param_2];
	ld.param.u32 	%r32, [_Z17fourier_transformPfS_iii_param_3];
	cvta.to.global.u64 	%rd1, %rd12;
	add.u64 	%rd2, %SPL, 0;
	setp.lt.s32 	%p1, %r31, 1;
	@%p1 bra 	$L__BB0_25;
	setp.lt.s32 	%p2, %r32, 1;
	mov.u32 	%r33, %tid.x;
	mov.u32 	%r34, %ntid.x;
	mov.u32 	%r35, %ctaid.x;
	mad.lo.s32 	%r36, %r35, %r34, %r33;
	mul.lo.s32 	%r1, %r31, %r36;
	@%p2 bra 	$L__BB0_14;
	cvta.to.global.u64 	%rd3, %rd11;
	cvt.rn.f64.u32 	%fd1, %r31;
	mov.b32 	%r73, 0;
	mov.u64 	%rd24, __cudart_i2opi_f;
$L__BB0_3:
	add.s32 	%r3, %r73, %r1;
	cvt.rn.f64.s32 	%fd2, %r3;
	mov.b32 	%r74, 0;
	mov.f32 	%f31, 0f00000000;
$L__BB0_4:
	add.s32 	%r50, %r74, %r1;
	cvt.rn.f64.s32 	%fd3, %r50;
	mul.f64 	%fd4, %fd3, 0d401921FB54442D18;
	mul.f64 	%fd5, %fd4, %fd2;
	div.rn.f64 	%fd6, %fd5, %fd1;
	cvt.rn.f32.f64 	%f2, %fd6;
	mul.wide.s32 	%rd22, %r50, 4;
	add.s64 	%rd23, %rd3, %rd22;
	ld.global.f32 	%f3, [%rd23];
	mul.f32 	%f11, %f2, 0f3F22F983;
	cvt.rni.s32.f32 	%r78, %f11;
	cvt.rn.f32.s32 	%f12, %r78;
	fma.rn.f32 	%f13, %f12, 0fBFC90FDA, %f2;
	fma.rn.f32 	%f14, %f12, 0fB3A22168, %f13;
	fma.rn.f32 	%f32, %f12, 0fA7C234C5, %f14;
	abs.f32 	%f5, %f2;
	setp.ltu.f32 	%p11, %f5, 0f47CE4780;
	@%p11 bra 	$L__BB0_12;
	setp.eq.f32 	%p12, %f5, 0f7F800000;
	@%p12 bra 	$L__BB0_11;
	mov.b32 	%r6, %f2;
	shl.b32 	%r52, %r6, 8;
	or.b32  	%r7, %r52, -2147483648;
	mov.b64 	%rd36, 0;
	mov.b32 	%r75, 0;
	mov.u64 	%rd34, %rd24;
	mov.u64 	%rd35, %rd2;
$L__BB0_7:
	.pragma "nounroll";
	ld.global.nc.u32 	%r53, [%rd34];
	mad.wide.u32 	%rd26, %r53, %r7, %rd36;
	shr.u64 	%rd36, %rd26, 32;
	st.local.u32 	[%rd35], %rd26;
	add.s32 	%r75, %r75, 1;
	add.s64 	%rd35, %rd35, 4;
	add.s64 	%rd34, %rd34, 4;
	setp.ne.s32 	%p13, %r75, 6;
	@%p13 bra 	$L__BB0_7;
	shr.u32 	%r54, %r6, 23;
	st.local.u32 	[%rd2+24], %rd36;
	and.b32  	%r10, %r54, 31;
	and.b32  	%r55, %r54, 224;
	add.s32 	%r56, %r55, -128;
	shr.u32 	%r57, %r56, 5;
	mul.wide.u32 	%rd27, %r57, 4;
	sub.s64 	%rd10, %rd2, %rd27;
	ld.local.u32 	%r76, [%rd10+24];
	ld.local.u32 	%r77, [%rd10+20];
	setp.eq.s32 	%p14, %r10, 0;
	@%p14 bra 	$L__BB0_10;
	shf.l.wrap.b32 	%r76, %r77, %r76, %r10;
	ld.local.u32 	%r58, [%rd10+16];
	shf.l.wrap.b32 	%r77, %r58, %r77, %r10;
$L__BB0_10:
	shr.u32 	%r59, %r76, 30;
	shf.l.wrap.b32 	%r60, %r77, %r76, 2;
	shl.b32 	%r61, %r77, 2;
	shr.u32 	%r62, %r60, 31;
	add.s32 	%r63, %r62, %r59;
	neg.s32 	%r64, %r63;
	setp.lt.s32 	%p15, %r6, 0;
	selp.b32 	%r78, %r64, %r63, %p15;
	xor.b32  	%r65, %r60, %r6;
	shr.s32 	%r66, %r60, 31;
	xor.b32  	%r67, %r66, %r60;
	xor.b32  	%r68, %r66, %r61;
	cvt.u64.u32 	%rd28, %r67;
	shl.b64 	%rd29, %rd28, 32;
	cvt.u64.u32 	%rd30, %r68;
	or.b64  	%rd31, %rd29, %rd30;
	cvt.rn.f64.s64 	%fd7, %rd31;
	mul.f64 	%fd8, %fd7, 0d3BF921FB54442D19;
	cvt.rn.f32.f64 	%f15, %fd8;
	neg.f32 	%f16, %f15;
	setp.lt.s32 	%p16, %r65, 0;
	selp.f32 	%f32, %f16, %f15, %p16;
	bra.uni 	$L__BB0_12;
$L__BB0_11:
	mov.f32 	%f17, 0f00000000;
	mul.rn.f32 	%f32, %f2, %f17;
	mov.b32 	%r78, 0;
$L__BB0_12:
	add.s32 	%r70, %r78, 1;
	mul.rn.f32 	%f18, %f32, %f32;
	and.b32  	%r71, %r78, 1;
	setp.eq.b32 	%p17, %r71, 1;
	selp.f32 	%f19, %f32, 0f3F800000, %p17;
	fma.rn.f32 	%f20, %f18, %f19, 0f00000000;
	fma.rn.f32 	%f21, %f18, 0f37CBAC00, 0fBAB607ED;
	selp.f32 	%f22, 0fB94D4153, %f21, %p17;
	selp.f32 	%f23, 0f3C0885E4, 0f3D2AAABB, %p17;
	fma.rn.f32 	%f24, %f22, %f18, %f23;
	selp.f32 	%f25, 0fBE2AAAA8, 0fBEFFFFFF, %p17;
	fma.rn.f32 	%f26, %f24, %f18, %f25;
	fma.rn.f32 	%f27, %f26, %f20, %f19;
	and.b32  	%r72, %r70, 2;
	setp.eq.s32 	%p18, %r72, 0;
	mov.f32 	%f28, 0f00000000;
	sub.f32 	%f29, %f28, %f27;
	selp.f32 	%f30, %f27, %f29, %p18;
	fma.rn.f32 	%f31, %f3, %f30, %f31;
	add.s32 	%r74, %r74, 1;
	setp.ne.s32 	%p19, %r74, %r32;
	@%p19 bra 	$L__BB0_4;
	mul.wide.s32 	%rd32, %r3, 4;
	add.s64 	%rd33, %rd1, %rd32;
	st.global.f32 	[%rd33], %f31;
	add.s32 	%r73, %r73, 1;
	setp.eq.s32 	%p20, %r73, %r31;
	@%p20 bra 	$L__BB0_25;
	bra.uni 	$L__BB0_3;
$L__BB0_14:
	and.b32  	%r21, %r31, 7;
	setp.lt.u32 	%p3, %r31, 8;
	mov.b32 	%r81, 0;
	@%p3 bra 	$L__BB0_17;
	and.b32  	%r81, %r31, 2147483640;
	mov.b32 	%r79, 0;
$L__BB0_16:
	.pragma "nounroll";
	add.s32 	%r39, %r79, %r1;
	mul.wide.s32 	%rd14, %r39, 4;
	add.s64 	%rd15, %rd1, %rd14;
	mov.b32 	%r40, 0;
	st.global.u32 	[%rd15], %r40;
	st.global.u32 	[%rd15+4], %r40;
	st.global.u32 	[%rd15+8], %r40;
	st.global.u32 	[%rd15+12], %r40;
	st.global.u32 	[%rd15+16], %r40;
	st.global.u32 	[%rd15+20], %r40;
	st.global.u32 	[%rd15+24], %r40;
	st.global.u32 	[%rd15+28], %r40;
	add.s32 	%r79, %r79, 8;
	setp.ne.s32 	%p4, %r79, %r81;
	@%p4 bra 	$L__BB0_16;
$L__BB0_17:
	setp.eq.s32 	%p5, %r21, 0;
	@%p5 bra 	$L__BB0_25;
	and.b32  	%r26, %r31, 3;
	setp.lt.u32 	%p6, %r21, 4;
	@%p6 bra 	$L__BB0_20;
	add.s32 	%r41, %r81, %r1;
	mul.wide.s32 	%rd16, %r41, 4;
	add.s64 	%rd17, %rd1, %rd16;
	mov.b32 	%r42, 0;
	st.global.u32 	[%rd17], %r42;
	st.global.u32 	[%rd17+4], %r42;
	st.global.u32 	[%rd17+8], %r42;
	st.global.u32 	[%rd17+12], %r42;
	add.s32 	%r81, %r81, 4;
$L__BB0_20:
	setp.eq.s32 	%p7, %r26, 0;
	@%p7 bra 	$L__BB0_25;
	setp.eq.s32 	%p8, %r26, 1;
	@%p8 bra 	$L__BB0_23;
	add.s32 	%r43, %r81, %r1;
	mul.wide.s32 	%rd18, %r43, 4;
	add.s64 	%rd19, %rd1, %rd18;
	mov.b32 	%r44, 0;
	st.global.u32 	[%rd19], %r44;
	st.global.u32 	[%rd19+4], %r44;
	add.s32 	%r81, %r81, 2;
$L__BB0_23:
	and.b32  	%r45, %r31, 1;
	setp.eq.b32 	%p9, %r45, 1;
	not.pred 	%p10, %p9;
	@%p10 bra 	$L__BB0_25;
	add.s32 	%r46, %r81, %r1;
	mul.wide.s32 	%rd20, %r46, 4;
	add.s64 	%rd21, %rd1, %rd20;
	mov.b32 	%r47, 0;
	st.global.u32 	[%rd21], %r47;
$L__BB0_25:
	ret;

}
	// .globl	_Z17inverse_transformPfS_ii
.visible .entry _Z17inverse_transformPfS_ii(
	.param .u64 .ptr .align 1 _Z17inverse_transformPfS_ii_param_0,
	.param .u64 .ptr .align 1 _Z17inverse_transformPfS_ii_param_1,
	.param .u32 _Z17inverse_transformPfS_ii_param_2,
	.param .u32 _Z17inverse_transformPfS_ii_param_3
)
{
	.local .align 4 .b8 	__local_depot1[28];
	.reg .b64 	%SP;
	.reg .b64 	%SPL;
	.reg .pred 	%p<21>;
	.reg .b32 	%r<79>;
	.reg .b32 	%f<37>;
	.reg .b64 	%rd<37>;
	.reg .b64 	%fd<9>;

	mov.u64 	%SPL, __local_depot1;
	ld.param.u64 	%rd11, [_Z17inverse_transformPfS_ii_param_0];
	ld.param.u64 	%rd12, [_Z17inverse_transformPfS_ii_param_1];
	ld.param.u32 	%r31, [_Z17inverse_transformPfS_ii_param_2];
	ld.param.u32 	%r32, [_Z17inverse_transformPfS_ii_param_3];
	cvta.to.global.u64 	%rd1, %rd12;
	add.u64 	%rd2, %SPL, 0;
	setp.lt.s32 	%p1, %r31, 1;
	@%p1 bra 	$L__BB1_25;
	setp.lt.s32 	%p2, %r32, 1;
	mov.u32 	%r33, %tid.x;
	mov.u32 	%r34, %ntid.x;
	mov.u32 	%r35, %ctaid.x;
	mad.lo.s32 	%r36, %r35, %r34, %r33;
	mul.lo.s32 	%r1, %r31, %r36;
	cvt.rn.f32.u32 	%f1, %r31;
	@%p2 bra 	$L__BB1_14;
	cvta.to.global.u64 	%rd3, %rd11;
	cvt.rn.f64.u32 	%fd1, %r31;
	mov.b32 	%r69, 0;
	mov.u64 	%rd24, __cudart_i2opi_f;
$L__BB1_3:
	add.s32 	%r3, %r69, %r1;
	cvt.rn.f64.s32 	%fd2, %r3;
	mov.b32 	%r70, 0;
	mov.f32 	%f35, 0f00000000;
$L__BB1_4:
	add.s32 	%r46, %r70, %r1;
	cvt.rn.f64.s32 	%fd3, %r46;
	mul.f64 	%fd4, %fd3, 0d401921FB54442D18;
	mul.f64 	%fd5, %fd4, %fd2;
	div.rn.f64 	%fd6, %fd5, %fd1;
	cvt.rn.f32.f64 	%f3, %fd6;
	mul.wide.s32 	%rd22, %r46, 4;
	add.s64 	%rd23, %rd3, %rd22;
	ld.global.f32 	%f4, [%rd23];
	mul.f32 	%f14, %f3, 0f3F22F983;
	cvt.rni.s32.f32 	%r74, %f14;
	cvt.rn.f32.s32 	%f15, %r74;
	fma.rn.f32 	%f16, %f15, 0fBFC90FDA, %f3;
	fma.rn.f32 	%f17, %f15, 0fB3A22168, %f16;
	fma.rn.f32 	%f36, %f15, 0fA7C234C5, %f17;
	abs.f32 	%f6, %f3;
	setp.ltu.f32 	%p11, %f6, 0f47CE4780;
	@%p11 bra 	$L__BB1_12;
	setp.eq.f32 	%p12, %f6, 0f7F800000;
	@%p12 bra 	$L__BB1_11;
	mov.b32 	%r6, %f3;
	shl.b32 	%r48, %r6, 8;
	or.b32  	%r7, %r48, -2147483648;
	mov.b64 	%rd36, 0;
	mov.b32 	%r71, 0;
	mov.u64 	%rd34, %rd24;
	mov.u64 	%rd35, %rd2;
$L__BB1_7:
	.pragma "nounroll";
	ld.global.nc.u32 	%r49, [%rd34];
	mad.wide.u32 	%rd26, %r49, %r7, %rd36;
	shr.u64 	%rd36, %rd26, 32;
	st.local.u32 	[%rd35], %rd26;
	add.s32 	%r71, %r71, 1;
	add.s64 	%rd35, %rd35, 4;
	add.s64 	%rd34, %rd34, 4;
	setp.ne.s32 	%p13, %r71, 6;
	@%p13 bra 	$L__BB1_7;
	shr.u32 	%r50, %r6, 23;
	st.local.u32 	[%rd2+24], %rd36;
	and.b32  	%r10, %r50, 31;
	and.b32  	%r51, %r50, 224;
	add.s32 	%r52, %r51, -128;
	shr.u32 	%r53, %r52, 5;
	mul.wide.u32 	%rd27, %r53, 4;
	sub.s64 	%rd10, %rd2, %rd27;
	ld.local.u32 	%r72, [%rd10+24];
	ld.local.u32 	%r73, [%rd10+20];
	setp.eq.s32 	%p14, %r10, 0;
	@%p14 bra 	$L__BB1_10;
	shf.l.wrap.b32 	%r72, %r73, %r72, %r10;
	ld.local.u32 	%r54, [%rd10+16];
	shf.l.wrap.b32 	%r73, %r54, %r73, %r10;
$L__BB1_10:
	shr.u32 	%r55, %r72, 30;
	shf.l.wrap.b32 	%r56, %r73, %r72, 2;
	shl.b32 	%r57, %r73, 2;
	shr.u32 	%r58, %r56, 31;
	add.s32 	%r59, %r58, %r55;
	neg.s32 	%r60, %r59;
	setp.lt.s32 	%p15, %r6, 0;
	selp.b32 	%r74, %r60, %r59, %p15;
	xor.b32  	%r61, %r56, %r6;
	shr.s32 	%r62, %r56, 31;
	xor.b32  	%r63, %r62, %r56;
	xor.b32  	%r64, %r62, %r57;
	cvt.u64.u32 	%rd28, %r63;
	shl.b64 	%rd29, %rd28, 32;
	cvt.u64.u32 	%rd30, %r64;
	or.b64  	%rd31, %rd29, %rd30;
	cvt.rn.f64.s64 	%fd7, %rd31;
	mul.f64 	%fd8, %fd7, 0d3BF921FB54442D19;
	cvt.rn.f32.f64 	%f18, %fd8;
	neg.f32 	%f19, %f18;
	setp.lt.s32 	%p16, %r61, 0;
	selp.f32 	%f36, %f19, %f18, %p16;
	bra.uni 	$L__BB1_12;
$L__BB1_11:
	mov.f32 	%f20, 0f00000000;
	mul.rn.f32 	%f36, %f3, %f20;
	mov.b32 	%r74, 0;
$L__BB1_12:
	add.s32 	%r66, %r74, 1;
	mul.rn.f32 	%f21, %f36, %f36;
	and.b32  	%r67, %r74, 1;
	setp.eq.b32 	%p17, %r67, 1;
	selp.f32 	%f22, %f36, 0f3F800000, %p17;
	fma.rn.f32 	%f23, %f21, %f22, 0f00000000;
	fma.rn.f32 	%f24, %f21, 0f37CBAC00, 0fBAB607ED;
	selp.f32 	%f25, 0fB94D4153, %f24, %p17;
	selp.f32 	%f26, 0f3C0885E4, 0f3D2AAABB, %p17;
	fma.rn.f32 	%f27, %f25, %f21, %f26;
	selp.f32 	%f28, 0fBE2AAAA8, 0fBEFFFFFF, %p17;
	fma.rn.f32 	%f29, %f27, %f21, %f28;
	fma.rn.f32 	%f30, %f29, %f23, %f22;
	and.b32  	%r68, %r66, 2;
	setp.eq.s32 	%p18, %r68, 0;
	mov.f32 	%f31, 0f00000000;
	sub.f32 	%f32, %f31, %f30;
	selp.f32 	%f33, %f30, %f32, %p18;
	fma.rn.f32 	%f35, %f4, %f33, %f35;
	add.s32 	%r70, %r70, 1;
	setp.ne.s32 	%p19, %r70, %r32;
	@%p19 bra 	$L__BB1_4;
	div.rn.f32 	%f34, %f35, %f1;
	mul.wide.s32 	%rd32, %r3, 4;
	add.s64 	%rd33, %rd1, %rd32;
	st.global.f32 	[%rd33], %f34;
	add.s32 	%r69, %r69, 1;
	setp.eq.s32 	%p20, %r69, %r31;
	@%p20 bra 	$L__BB1_25;
	bra.uni 	$L__BB1_3;
$L__BB1_14:
	mov.f32 	%f12, 0f00000000;
	div.rn.f32 	%f11, %f12, %f1;
	and.b32  	%r21, %r31, 7;
	setp.lt.u32 	%p3, %r31, 8;
	mov.b32 	%r77, 0;
	@%p3 bra 	$L__BB1_17;
	and.b32  	%r77, %r31, 2147483640;
	mov.b32 	%r75, 0;
$L__BB1_16:
	.pragma "nounroll";
	add.s32 	%r39, %r75, %r1;
	mul.wide.s32 	%rd14, %r39, 4;
	add.s64 	%rd15, %rd1, %rd14;
	st.global.f32 	[%rd15], %f11;
	st.global.f32 	[%rd15+4], %f11;
	st.global.f32 	[%rd15+8], %f11;
	st.global.f32 	[%rd15+12], %f11;
	st.global.f32 	[%rd15+16], %f11;
	st.global.f32 	[%rd15+20], %f11;
	st.global.f32 	[%rd15+24], %f11;
	st.global.f32 	[%rd15+28], %f11;
	add.s32 	%r75, %r75, 8;
	setp.ne.s32 	%p4, %r75, %r77;
	@%p4 bra 	$L__BB1_16;
$L__BB1_17:
	setp.eq.s32 	%p5, %r21, 0;
	@%p5 bra 	$L__BB1_25;
	and.b32  	%r26, %r31, 3;
	setp.lt.u32 	%p6, %r21, 4;
	@%p6 bra 	$L__BB1_20;
	add.s32 	%r40, %r77, %r1;
	mul.wide.s32 	%rd16, %r40, 4;
	add.s64 	%rd17, %rd1, %rd16;
	st.global.f32 	[%rd17], %f11;
	st.global.f32 	[%rd17+4], %f11;
	st.global.f32 	[%rd17+8], %f11;
	st.global.f32 	[%rd17+12], %f11;
	add.s32 	%r77, %r77, 4;
$L__BB1_20:
	setp.eq.s32 	%p7, %r26, 0;
	@%p7 bra 	$L__BB1_25;
	setp.eq.s32 	%p8, %r26, 1;
	@%p8 bra 	$L__BB1_23;
	add.s32 	%r41, %r77, %r1;
	mul.wide.s32 	%rd18, %r41, 4;
	add.s64 	%rd19, %rd1, %rd18;
	st.global.f32 	[%rd19], %f11;
	st.global.f32 	[%rd19+4], %f11;
	add.s32 	%r77, %r77, 2;
$L__BB1_23:
	and.b32  	%r42, %r31, 1;
	setp.eq.b32 	%p9, %r42, 1;
	not.pred 	%p10, %p9;
	@%p10 bra 	$L__BB1_25;
	add.s32 	%r43, %r77, %r1;
	mul.wide.s32 	%rd20, %r43, 4;
	add.s64 	%rd21, %rd1, %rd20;
	st.global.f32 	[%rd21], %f11;
$L__BB1_25:
	ret;

}


// ===== COMPILED SASS (sm_100) =====

	.target	sm_100

	.elftype	@"ET_EXEC"


//--------------------- .note.nv.tkinfo           --------------------------
	.section	.note.nv.tkinfo,"",@"SHT_NOTE"
	.sectionflags	@"SHF_NOTE_NV_TKINFO"
	.tkinfo
        /*0018*/ 	.word	0x00000002
        /*0030*/ 	.string	""
        /*0030*/ 	.string	"ptxas"
        /*0030*/ 	.string	"Cuda compilation tools, release 13.0, V13.0.88"
        /*0030*/ 	.string	"Build cuda_13.0.r13.0/compiler.36424714_0"
        /*0030*/ 	.string	"-arch sm_100 -m 64 "



//--------------------- .note.nv.cuinfo           --------------------------
	.section	.note.nv.cuinfo,"",@"SHT_NOTE"
	.sectionflags	@"SHF_NOTE_NV_CUINFO"
        /*0018*/ 	.short	0x0002
        /*001a*/ 	.short	0x0064
        /*001c*/ 	.short	0x0082
	.zero		2


//--------------------- .nv.info                  --------------------------
	.section	.nv.info,"",@"SHT_CUDA_INFO"
	.align	4


	//----- nvinfo : EIATTR_REGCOUNT
	.align		4
        /*0000*/ 	.byte	0x04, 0x2f
        /*0002*/ 	.short	(.L_2 - .L_1)
	.align		4
.L_1:
        /*0004*/ 	.word	index@(_Z17fourier_transformPfS_iii)
        /*0008*/ 	.word	0x0000001c


	//----- nvinfo : EIATTR_FRAME_SIZE
	.align		4
.L_2:
        /*000c*/ 	.byte	0x04, 0x11
        /*000e*/ 	.short	(.L_4 - .L_3)
	.align		4
.L_3:
        /*0010*/ 	.word	index@($__internal_2_$__cuda_sm20_div_rn_f64_full)
        /*0014*/ 	.word	0x00000020


	//----- nvinfo : EIATTR_FRAME_SIZE
	.align		4
.L_4:
        /*0018*/ 	.byte	0x04, 0x11
        /*001a*/ 	.short	(.L_6 - .L_5)
	.align		4
.L_5:
        /*001c*/ 	.word	index@(_Z17fourier_transformPfS_iii)
        /*0020*/ 	.word	0x00000020


	//----- nvinfo : EIATTR_REGCOUNT
	.align		4
.L_6:
        /*0024*/ 	.byte	0x04, 0x2f
        /*0026*/ 	.short	(.L_8 - .L_7)
	.align		4
.L_7:
        /*0028*/ 	.word	index@(_Z17inverse_transformPfS_ii)
        /*002c*/ 	.word	0x0000001d


	//----- nvinfo : EIATTR_FRAME_SIZE
	.align		4
.L_8:
        /*0030*/ 	.byte	0x04, 0x11
        /*0032*/ 	.short	(.L_10 - .L_9)
	.align		4
.L_9:
        /*0034*/ 	.word	index@($__internal_1_$__cuda_sm3x_div_rn_noftz_f32_slowpath)
        /*0038*/ 	.word	0x00000020


	//----- nvinfo : EIATTR_FRAME_SIZE
	.align		4
.L_10:
        /*003c*/ 	.byte	0x04, 0x11
        /*003e*/ 	.short	(.L_12 - .L_11)
	.align		4
.L_11:
        /*0040*/ 	.word	index@($__internal_0_$__cuda_sm20_div_rn_f64_full)
        /*0044*/ 	.word	0x00000020


	//----- nvinfo : EIATTR_FRAME_SIZE
	.align		4
.L_12:
        /*0048*/ 	.byte	0x04, 0x11
        /*004a*/ 	.short	(.L_14 - .L_13)
	.align		4
.L_13:
        /*004c*/ 	.word	index@(_Z17inverse_transformPfS_ii)
        /*0050*/ 	.word	0x00000020


	//----- nvinfo : EIATTR_MIN_STACK_SIZE
	.align		4
.L_14:
        /*0054*/ 	.byte	0x04, 0x12
        /*0056*/ 	.short	(.L_16 - .L_15)
	.align		4
.L_15:
        /*0058*/ 	.word	index@(_Z17inverse_transformPfS_ii)
        /*005c*/ 	.word	0x00000020


	//----- nvinfo : EIATTR_MIN_STACK_SIZE
	.align		4
.L_16:
        /*0060*/ 	.byte	0x04, 0x12
        /*0062*/ 	.short	(.L_18 - .L_17)
	.align		4
.L_17:
        /*0064*/ 	.word	index@(_Z17fourier_transformPfS_iii)
        /*0068*/ 	.word	0x00000020
.L_18:


//--------------------- .nv.compat                --------------------------
	.section	.nv.compat,"",@"SHT_CUDA_COMPAT_INFO"
	.align	4
        /*0000*/ 	.byte	0x02, 0x09, 0x00, 0x00, 0x02, 0x02, 0x01, 0x00, 0x02, 0x05, 0x05, 0x00, 0x03, 0x07, 0x01, 0x01
        /*0010*/ 	.byte	0x02, 0x03, 0x00, 0x00, 0x02, 0x06, 0x01, 0x00, 0x04, 0x0b, 0x08, 0x00, 0x01, 0x00, 0x00, 0x00
        /*0020*/ 	.byte	0x00, 0x00, 0x00, 0x00


//--------------------- .nv.info._Z17inverse_transformPfS_ii --------------------------
	.section	.nv.info._Z17inverse_transformPfS_ii,"",@"SHT_CUDA_INFO"
	.sectionflags	@""
	.align	4


	//----- nvinfo : EIATTR_CUDA_API_VERSION
	.align		4
        /*0000*/ 	.byte	0x04, 0x37
        /*0002*/ 	.short	(.L_20 - .L_19)
.L_19:
        /*0004*/ 	.word	0x00000082


	//----- nvinfo : EIATTR_KPARAM_INFO
	.align		4
.L_20:
        /*0008*/ 	.byte	0x04, 0x17
        /*000a*/ 	.short	(.L_22 - .L_21)
.L_21:
        /*000c*/ 	.word	0x00000000
        /*0010*/ 	.short	0x0003
        /*0012*/ 	.short	0x0014
        /*0014*/ 	.byte	0x00, 0xf0, 0x11, 0x00


	//----- nvinfo : EIATTR_KPARAM_INFO
	.align		4
.L_22:
        /*0018*/ 	.byte	0x04, 0x17
        /*001a*/ 	.short	(.L_24 - .L_23)
.L_23:
        /*001c*/ 	.word	0x00000000
        /*0020*/ 	.short	0x0002
        /*0022*/ 	.short	0x0010
        /*0024*/ 	.byte	0x00, 0xf0, 0x11, 0x00


	//----- nvinfo : EIATTR_KPARAM_INFO
	.align		4
.L_24:
        /*0028*/ 	.byte	0x04, 0x17
        /*002a*/ 	.short	(.L_26 - .L_25)
.L_25:
        /*002c*/ 	.word	0x00000000
        /*0030*/ 	.short	0x0001
        /*0032*/ 	.short	0x0008
        /*0034*/ 	.byte	0x00, 0xf5, 0x21, 0x00


	//----- nvinfo : EIATTR_KPARAM_INFO
	.align		4
.L_26:
        /*0038*/ 	.byte	0x04, 0x17
        /*003a*/ 	.short	(.L_28 - .L_27)
.L_27:
        /*003c*/ 	.word	0x00000000
        /*0040*/ 	.short	0x0000
        /*0042*/ 	.short	0x0000
        /*0044*/ 	.byte	0x00, 0xf5, 0x21, 0x00


	//----- nvinfo : EIATTR_SPARSE_MMA_MASK
	.align		4
.L_28:
        /*0048*/ 	.byte	0x03, 0x50
        /*004a*/ 	.short	0x0000


	//----- nvinfo : EIATTR_MAXREG_COUNT
	.align		4
        /*004c*/ 	.byte	0x03, 0x1b
        /*004e*/ 	.short	0x00ff


	//----- nvinfo : EIATTR_MERCURY_ISA_VERSION
	.align		4
        /*0050*/ 	.byte	0x03, 0x5f
        /*0052*/ 	.short	0x0101


	//----- nvinfo : EIATTR_VRC_CTA_INIT_COUNT
	.align		4
        /*0054*/ 	.byte	0x02, 0x4a
	.zero		1
	.zero		1


	//----- nvinfo : EIATTR_EXIT_INSTR_OFFSETS
	.align		4
        /*0058*/ 	.byte	0x04, 0x1c
        /*005a*/ 	.short	(.L_30 - .L_29)


	//   ....[0]....
.L_29:
        /*005c*/ 	.word	0x00000040


	//   ....[1]....
        /*0060*/ 	.word	0x00000a00


	//   ....[2]....
        /*0064*/ 	.word	0x00000c50


	//   ....[3]....
        /*0068*/ 	.word	0x00000d20


	//   ....[4]....
        /*006c*/ 	.word	0x00000db0


	//   ....[5]....
        /*0070*/ 	.word	0x00000e10


	//----- nvinfo : EIATTR_CRS_STACK_SIZE
	.align		4
.L_30:
        /*0074*/ 	.byte	0x04, 0x1e
        /*0076*/ 	.short	(.L_32 - .L_31)
.L_31:
        /*0078*/ 	.word	0x00000000


	//----- nvinfo : EIATTR_CBANK_PARAM_SIZE
	.align		4
.L_32:
        /*007c*/ 	.byte	0x03, 0x19
        /*007e*/ 	.short	0x0018


	//----- nvinfo : EIATTR_PARAM_CBANK
	.align		4
        /*0080*/ 	.byte	0x04, 0x0a
        /*0082*/ 	.short	(.L_34 - .L_33)
	.align		4
.L_33:
        /*0084*/ 	.word	index@(.nv.constant0._Z17inverse_transformPfS_ii)
        /*0088*/ 	.short	0x0380
        /*008a*/ 	.short	0x0018


	//----- nvinfo : EIATTR_SW_WAR
	.align		4
.L_34:
        /*008c*/ 	.byte	0x04, 0x36
        /*008e*/ 	.short	(.L_36 - .L_35)
.L_35:
        /*0090*/ 	.word	0x00000008
.L_36:


//--------------------- .nv.info._Z17fourier_transformPfS_iii --------------------------
	.section	.nv.info._Z17fourier_transformPfS_iii,"",@"SHT_CUDA_INFO"
	.sectionflags	@""
	.align	4


	//----- nvinfo : EIATTR_CUDA_API_VERSION
	.align		4
        /*0000*/ 	.byte	0x04, 0x37
        /*0002*/ 	.short	(.L_38 - .L_37)
.L_37:
        /*0004*/ 	.word	0x00000082


	//----- nvinfo : EIATTR_KPARAM_INFO
	.align		4
.L_38:
        /*0008*/ 	.byte	0x04, 0x17
        /*000a*/ 	.short	(.L_40 - .L_39)
.L_39:
        /*000c*/ 	.word	0x00000000
        /*0010*/ 	.short	0x0004
        /*0012*/ 	.short	0x0018
        /*0014*/ 	.byte	0x00, 0xf0, 0x11, 0x00


	//----- nvinfo : EIATTR_KPARAM_INFO
	.align		4
.L_40:
        /*0018*/ 	.byte	0x04, 0x17
        /*001a*/ 	.short	(.L_42 - .L_41)
.L_41:
        /*001c*/ 	.word	0x00000000
        /*0020*/ 	.short	0x0003
        /*0022*/ 	.short	0x0014
        /*0024*/ 	.byte	0x00, 0xf0, 0x11, 0x00


	//----- nvinfo : EIATTR_KPARAM_INFO
	.align		4
.L_42:
        /*0028*/ 	.byte	0x04, 0x17
        /*002a*/ 	.short	(.L_44 - .L_43)
.L_43:
        /*002c*/ 	.word	0x00000000
        /*0030*/ 	.short	0x0002
        /*0032*/ 	.short	0x0010
        /*0034*/ 	.byte	0x00, 0xf0, 0x11, 0x00


	//----- nvinfo : EIATTR_KPARAM_INFO
	.align		4
.L_44:
        /*0038*/ 	.byte	0x04, 0x17
        /*003a*/ 	.short	(.L_46 - .L_45)
.L_45:
        /*003c*/ 	.word	0x00000000
        /*0040*/ 	.short	0x0001
        /*0042*/ 	.short	0x0008
        /*0044*/ 	.byte	0x00, 0xf5, 0x21, 0x00


	//----- nvinfo : EIATTR_KPARAM_INFO
	.align		4
.L_46:
        /*0048*/ 	.byte	0x04, 0x17
        /*004a*/ 	.short	(.L_48 - .L_47)
.L_47:
        /*004c*/ 	.word	0x00000000
        /*0050*/ 	.short	0x0000
        /*0052*/ 	.short	0x0000
        /*0054*/ 	.byte	0x00, 0xf5, 0x21, 0x00


	//----- nvinfo : EIATTR_SPARSE_MMA_MASK
	.align		4
.L_48:
        /*0058*/ 	.byte	0x03, 0x50
        /*005a*/ 	.short	0x0000


	//----- nvinfo : EIATTR_MAXREG_COUNT
	.align		4
        /*005c*/ 	.byte	0x03, 0x1b
        /*005e*/ 	.short	0x00ff


	//----- nvinfo : EIATTR_MERCURY_ISA_VERSION
	.align		4
        /*0060*/ 	.byte	0x03, 0x5f
        /*0062*/ 	.short	0x0101


	//----- nvinfo : EIATTR_VRC_CTA_INIT_COUNT
	.align		4
        /*0064*/ 	.byte	0x02, 0x4a
	.zero		1
	.zero		1


	//----- nvinfo : EIATTR_EXIT_INSTR_OFFSETS
	.align		4
        /*0068*/ 	.byte	0x04, 0x1c
        /*006a*/ 	.short	(.L_50 - .L_49)


	//   ....[0]....
.L_49:
        /*006c*/ 	.word	0x00000040


	//   ....[1]....
        /*0070*/ 	.word	0x00000920


	//   ....[2]....
        /*0074*/ 	.word	0x00000aa0


	//   ....[3]....
        /*0078*/ 	.word	0x00000b70


	//   ....[4]....
        /*007c*/ 	.word	0x00000c00


	//   ....[5]....
        /*0080*/ 	.word	0x00000c60


	//----- nvinfo : EIATTR_CRS_STACK_SIZE
	.align		4
.L_50:
        /*0084*/ 	.byte	0x04, 0x1e
        /*0086*/ 	.short	(.L_52 - .L_51)
.L_51:
        /*0088*/ 	.word	0x00000000


	//----- nvinfo : EIATTR_CBANK_PARAM_SIZE
	.align		4
.L_52:
        /*008c*/ 	.byte	0x03, 0x19
        /*008e*/ 	.short	0x001c


	//----- nvinfo : EIATTR_PARAM_CBANK
	.align		4
        /*0090*/ 	.byte	0x04, 0x0a
        /*0092*/ 	.short	(.L_54 - .L_53)
	.align		4
.L_53:
        /*0094*/ 	.word	index@(.nv.constant0._Z17fourier_transformPfS_iii)
        /*0098*/ 	.short	0x0380
        /*009a*/ 	.short	0x001c


	//----- nvinfo : EIATTR_SW_WAR
	.align		4
.L_54:
        /*009c*/ 	.byte	0x04, 0x36
        /*009e*/ 	.short	(.L_56 - .L_55)
.L_55:
        /*00a0*/ 	.word	0x00000008
.L_56:


//--------------------- .nv.callgraph             --------------------------
	.section	.nv.callgraph,"",@"SHT_CUDA_CALLGRAPH"
	.align	4
	.sectionentsize	8
	.align		4
        /*0000*/ 	.word	0x00000000
	.align		4
        /*0004*/ 	.word	0xffffffff
	.align		4
        /*0008*/ 	.word	0x00000000
	.align		4
        /*000c*/ 	.word	0xfffffffe
	.align		4
        /*0010*/ 	.word	0x00000000
	.align		4
        /*0014*/ 	.word	0xfffffffd
	.align		4
        /*0018*/ 	.word	0x00000000
	.align		4
        /*001c*/ 	.word	0xfffffffc


//--------------------- .nv.constant4             --------------------------
	.section	.nv.constant4,"a",@progbits
	.align	8
	.align		8
.nv.constant4:
        /*0000*/ 	.dword	__cudart_i2opi_f


//--------------------- .text._Z17inverse_transformPfS_ii --------------------------
	.section	.text._Z17inverse_transformPfS_ii,"ax",@progbits
	.align	128
        .global         _Z17inverse_transformPfS_ii
        .type           _Z17inverse_transformPfS_ii,@function
        .size           _Z17inverse_transformPfS_ii,(.L_x_51 - _Z17inverse_transformPfS_ii)
        .other          _Z17inverse_transformPfS_ii,@"STO_CUDA_ENTRY STV_DEFAULT"
_Z17inverse_transformPfS_ii:
.text._Z17inverse_transformPfS_ii:
[----:B------:R-:W0:Y:S08]  /*0000*/  LDC R1, c[0x0][0x37c] ;  /* 0x0000df00ff017b82 */ /* 0x000e300000000800 */
[----:B------:R-:W1:Y:S01]  /*0010*/  LDC R22, c[0x0][0x390] ;  /* 0x0000e400ff167b82 */ /* 0x000e620000000800 */
[----:B0-----:R-:W-:Y:S01]  /*0020*/  VIADD R1, R1, 0xffffffe0 ;  /* 0xffffffe001017836 */ /* 0x001fe20000000000 */
[----:B-1----:R-:W-:-:S13]  /*0030*/  ISETP.GE.AND P0, PT, R22, 0x1, PT ;  /* 0x000000011600780c */ /* 0x002fda0003f06270 */
[----:B------:R-:W-:Y:S05]  /*0040*/  @!P0 EXIT ;  /* 0x000000000000894d */ /* 0x000fea0003800000 */
[----:B------:R-:W0:Y:S01]  /*0050*/  S2R R4, SR_TID.X ;  /* 0x0000000000047919 */ /* 0x000e220000002100 */
[----:B------:R-:W1:Y:S01]  /*0060*/  LDCU UR5, c[0x0][0x394] ;  /* 0x00007280ff0577ac */ /* 0x000e620008000800 */
[----:B------:R-:W-:Y:S01]  /*0070*/  I2FP.F32.U32 R0, R22 ;  /* 0x0000001600007245 */ /* 0x000fe20000201000 */
[----:B------:R-:W0:Y:S01]  /*0080*/  S2R R3, SR_CTAID.X ;  /* 0x0000000000037919 */ /* 0x000e220000002500 */
[----:B------:R-:W0:Y:S01]  /*0090*/  LDCU UR4, c[0x0][0x360] ;  /* 0x00006c00ff0477ac */ /* 0x000e220008000800 */
[----:B------:R-:W2:Y:S01]  /*00a0*/  LDCU.64 UR8, c[0x0][0x358] ;  /* 0x00006b00ff0877ac */ /* 0x000ea20008000a00 */
[----:B-1----:R-:W-:Y:S01]  /*00b0*/  UISETP.GE.AND UP0, UPT, UR5, 0x1, UPT ;  /* 0x000000010500788c */ /* 0x002fe2000bf06270 */
[----:B0-----:R-:W-:-:S08]  /*00c0*/  IMAD R4, R3, UR4, R4 ;  /* 0x0000000403047c24 */ /* 0x001fd0000f8e0204 */
[----:B--2---:R-:W-:Y:S05]  /*00d0*/  BRA.U !UP0, `(.L_x_0) ;  /* 0x0000000908547547 */ /* 0x004fea000b800000 */
[----:B------:R-:W0:Y:S01]  /*00e0*/  I2F.F64.U32 R22, R22 ;  /* 0x0000001600167312 */ /* 0x000e220000201800 */
[----:B------:R-:W-:-:S05]  /*00f0*/  UMOV UR4, URZ ;  /* 0x000000ff00047c82 */ /* 0x000fca0008000000 */
.L_x_10:
[----:B-1----:R-:W1:Y:S01]  /*0100*/  LDC R5, c[0x0][0x390] ;  /* 0x0000e400ff057b82 */ /* 0x002e620000000800 */
[----:B0-----:R-:W-:Y:S01]  /*0110*/  IMAD.MOV.U32 R3, RZ, RZ, RZ ;  /* 0x000000ffff037224 */ /* 0x001fe200078e00ff */
[----:B------:R-:W-:Y:S01]  /*0120*/  UMOV UR5, URZ ;  /* 0x000000ff00057c82 */ /* 0x000fe20008000000 */
[----:B-1----:R-:W-:-:S04]  /*0130*/  IMAD R5, R4, R5, UR4 ;  /* 0x0000000404057e24 */ /* 0x002fc8000f8e0205 */
[----:B------:R1:W2:Y:S03]  /*0140*/  I2F.F64 R8, R5 ;  /* 0x0000000500087312 */ /* 0x0002a60000201c00 */
.L_x_7:
[----:B------:R-:W3:Y:S01]  /*0150*/  LDC R7, c[0x0][0x390] ;  /* 0x0000e400ff077b82 */ /* 0x000ee20000000800 */
[----:B0-----:R-:W0:Y:S01]  /*0160*/  MUFU.RCP64H R13, R23 ;  /* 0x00000017000d7308 */ /* 0x001e220000001800 */
[----:B------:R-:W-:Y:S01]  /*0170*/  IMAD.MOV.U32 R12, RZ, RZ, 0x1 ;  /* 0x00000001ff0c7424 */ /* 0x000fe200078e00ff */
[----:B------:R-:W-:Y:S01]  /*0180*/  UMOV UR6, 0x54442d18 ;  /* 0x54442d1800067882 */ /* 0x000fe20000000000 */
[----:B------:R-:W-:Y:S01]  /*0190*/  UMOV UR7, 0x401921fb ;  /* 0x401921fb00077882 */ /* 0x000fe20000000000 */
[----:B------:R-:W-:Y:S03]  /*01a0*/  BSSY.RECONVERGENT B0, `(.L_x_1) ;  /* 0x0000015000007945 */ /* 0x000fe60003800200 */
[----:B0-----:R-:W-:Y:S01]  /*01b0*/  DFMA R14, -R22, R12, 1 ;  /* 0x3ff00000160e742b */ /* 0x001fe2000000010c */
[----:B---3--:R-:W-:-:S07]  /*01c0*/  IMAD R6, R4, R7, UR5 ;  /* 0x0000000504067e24 */ /* 0x008fce000f8e0207 */
[----:B------:R-:W-:Y:S01]  /*01d0*/  DFMA R14, R14, R14, R14 ;  /* 0x0000000e0e0e722b */ /* 0x000fe2000000000e */
[----:B------:R-:W0:Y:S07]  /*01e0*/  I2F.F64 R10, R6 ;  /* 0x00000006000a7312 */ /* 0x000e2e0000201c00 */
[----:B------:R-:W-:-:S08]  /*01f0*/  DFMA R14, R12, R14, R12 ;  /* 0x0000000e0c0e722b */ /* 0x000fd0000000000c */
[----:B------:R-:W-:Y:S02]  /*0200*/  DFMA R16, -R22, R14, 1 ;  /* 0x3ff000001610742b */ /* 0x000fe4000000010e */
[----:B0-----:R-:W-:-:S06]  /*0210*/  DMUL R10, R10, UR6 ;  /* 0x000000060a0a7c28 */ /* 0x001fcc0008000000 */
[----:B------:R-:W-:Y:S02]  /*0220*/  DFMA R16, R14, R16, R14 ;  /* 0x000000100e10722b */ /* 0x000fe4000000000e */
[----:B--2---:R-:W-:-:S08]  /*0230*/  DMUL R12, R8, R10 ;  /* 0x0000000a080c7228 */ /* 0x004fd00000000000 */
[----:B------:R-:W-:Y:S02]  /*0240*/  DMUL R10, R12, R16 ;  /* 0x000000100c0a7228 */ /* 0x000fe40000000000 */
[----:B------:R-:W-:-:S06]  /*0250*/  FSETP.GEU.AND P1, PT, |R13|, 6.5827683646048100446e-37, PT ;  /* 0x036000000d00780b */ /* 0x000fcc0003f2e200 */
[----:B------:R-:W-:-:S08]  /*0260*/  DFMA R14, -R22, R10, R12 ;  /* 0x0000000a160e722b */ /* 0x000fd0000000010c */
[----:B------:R-:W-:-:S10]  /*0270*/  DFMA R10, R16, R14, R10 ;  /* 0x0000000e100a722b */ /* 0x000fd4000000000a */
[----:B------:R-:W-:-:S05]  /*0280*/  FFMA R2, RZ, R23, R11 ;  /* 0x00000017ff027223 */ /* 0x000fca000000000b */
[----:B------:R-:W-:-:S13]  /*0290*/  FSETP.GT.AND P0, PT, |R2|, 1.469367938527859385e-39, PT ;  /* 0x001000000200780b */ /* 0x000fda0003f04200 */
[----:B------:R-:W-:Y:S05]  /*02a0*/  @P0 BRA P1, `(.L_x_2) ;  /* 0x0000000000100947 */ /* 0x000fea0000800000 */
[----:B------:R-:W-:-:S07]  /*02b0*/  MOV R2, 0x2d0 ;  /* 0x000002d000027802 */ /* 0x000fce0000000f00 */
[----:B-1----:R-:W-:Y:S05]  /*02c0*/  CALL.REL.NOINC `($__internal_0_$__cuda_sm20_div_rn_f64_full) ;  /* 0x0000000800d47944 */ /* 0x002fea0003c00000 */
[----:B------:R-:W-:Y:S02]  /*02d0*/  IMAD.MOV.U32 R10, RZ, RZ, R16 ;  /* 0x000000ffff0a7224 */ /* 0x000fe400078e0010 */
[----:B------:R-:W-:-:S07]  /*02e0*/  IMAD.MOV.U32 R11, RZ, RZ, R17 ;  /* 0x000000ffff0b7224 */ /* 0x000fce00078e0011 */
.L_x_2:
[----:B------:R-:W-:Y:S05]  /*02f0*/  BSYNC.RECONVERGENT B0 ;  /* 0x0000000000007941 */ /* 0x000fea0003800200 */
.L_x_1:
[----:B------:R-:W0:Y:S02]  /*0300*/  LDC.64 R16, c[0x0][0x380] ;  /* 0x0000e000ff107b82 */ /* 0x000e240000000a00 */
[----:B0-----:R-:W-:-:S06]  /*0310*/  IMAD.WIDE R16, R6, 0x4, R16 ;  /* 0x0000000406107825 */ /* 0x001fcc00078e0210 */
[----:B------:R0:W5:Y:S01]  /*0320*/  LDG.E R16, desc[UR8][R16.64] ;  /* 0x0000000810107981 */ /* 0x000162000c1e1900 */
[----:B------:R-:W2:Y:S01]  /*0330*/  F2F.F32.F64 R11, R10 ;  /* 0x0000000a000b7310 */ /* 0x000ea20000301000 */
[----:B------:R-:W-:Y:S01]  /*0340*/  BSSY.RECONVERGENT B0, `(.L_x_3) ;  /* 0x0000041000007945 */ /* 0x000fe20003800200 */
[C---:B--2---:R-:W-:Y:S01]  /*0350*/  FMUL R2, R11.reuse, 0.63661974668502807617 ;  /* 0x3f22f9830b027820 */ /* 0x044fe20000400000 */
[----:B------:R-:W-:-:S05]  /*0360*/  FSETP.GE.AND P0, PT, |R11|, 105615, PT ;  /* 0x47ce47800b00780b */ /* 0x000fca0003f06200 */
[----:B------:R-:W2:Y:S02]  /*0370*/  F2I.NTZ R2, R2 ;  /* 0x0000000200027305 */ /* 0x000ea40000203100 */
[----:B--2---:R-:W-:-:S05]  /*0380*/  I2FP.F32.S32 R6, R2 ;  /* 0x0000000200067245 */ /* 0x004fca0000201400 */
[----:B------:R-:W-:-:S04]  /*0390*/  FFMA R7, R6, -1.5707962512969970703, R11 ;  /* 0xbfc90fda06077823 */ /* 0x000fc8000000000b */
[----:B------:R-:W-:-:S04]  /*03a0*/  FFMA R7, R6, -7.5497894158615963534e-08, R7 ;  /* 0xb3a2216806077823 */ /* 0x000fc80000000007 */
[----:B------:R-:W-:Y:S01]  /*03b0*/  FFMA R6, R6, -5.3903029534742383927e-15, R7 ;  /* 0xa7c234c506067823 */ /* 0x000fe20000000007 */
[----:B0-----:R-:W-:Y:S06]  /*03c0*/  @!P0 BRA `(.L_x_4) ;  /* 0x0000000000e08947 */ /* 0x001fec0003800000 */
[----:B------:R-:W-:-:S13]  /*03d0*/  FSETP.NEU.AND P0, PT, |R11|, +INF , PT ;  /* 0x7f8000000b00780b */ /* 0x000fda0003f0d200 */
[----:B------:R-:W-:Y:S05]  /*03e0*/  @!P0 BRA `(.L_x_5) ;  /* 0x0000000000d08947 */ /* 0x000fea0003800000 */
[----:B------:R-:W-:Y:S01]  /*03f0*/  IMAD.SHL.U32 R6, R11, 0x100, RZ ;  /* 0x000001000b067824 */ /* 0x000fe200078e00ff */
[----:B------:R-:W0:Y:S01]  /*0400*/  LDCU.64 UR10, c[0x4][URZ] ;  /* 0x01000000ff0a77ac */ /* 0x000e220008000a00 */
[----:B------:R-:W-:Y:S02]  /*0410*/  IMAD.MOV.U32 R12, RZ, RZ, RZ ;  /* 0x000000ffff0c7224 */ /* 0x000fe400078e00ff */
[----:B------:R-:W-:Y:S01]  /*0420*/  IMAD.MOV.U32 R2, RZ, RZ, R1 ;  /* 0x000000ffff027224 */ /* 0x000fe200078e0001 */
[----:B------:R-:W-:Y:S01]  /*0430*/  LOP3.LUT R17, R6, 0x80000000, RZ, 0xfc, !PT ;  /* 0x8000000006117812 */ /* 0x000fe200078efcff */
[----:B------:R-:W-:Y:S01]  /*0440*/  UMOV UR7, URZ ;  /* 0x000000ff00077c82 */ /* 0x000fe20008000000 */
[----:B------:R-:W-:-:S05]  /*0450*/  UMOV UR6, URZ ;  /* 0x000000ff00067c82 */ /* 0x000fca0008000000 */
.L_x_6:
[----:B0-----:R-:W-:Y:S02]  /*0460*/  IMAD.U32 R14, RZ, RZ, UR10 ;  /* 0x0000000aff0e7e24 */ /* 0x001fe4000f8e00ff */
[----:B------:R-:W-:-:S05]  /*0470*/  IMAD.U32 R15, RZ, RZ, UR11 ;  /* 0x0000000bff0f7e24 */ /* 0x000fca000f8e00ff */
[----:B------:R-:W2:Y:S01]  /*0480*/  LDG.E.CONSTANT R6, desc[UR8][R14.64] ;  /* 0x000000080e067981 */ /* 0x000ea2000c1e9900 */
[----:B------:R-:W-:Y:S02]  /*0490*/  UIADD3 UR10, UP0, UPT, UR10, 0x4, URZ ;  /* 0x000000040a0a7890 */ /* 0x000fe4000ff1e0ff */
[----:B------:R-:W-:Y:S02]  /*04a0*/  UIADD3 UR6, UPT, UPT, UR6, 0x1, URZ ;  /* 0x0000000106067890 */ /* 0x000fe4000fffe0ff */
[----:B------:R-:W-:Y:S02]  /*04b0*/  UIADD3.X UR11, UPT, UPT, URZ, UR11, URZ, UP0, !UPT ;  /* 0x0000000bff0b7290 */ /* 0x000fe400087fe4ff */
[----:B------:R-:W-:Y:S01]  /*04c0*/  UISETP.NE.AND UP0, UPT, UR6, 0x6, UPT ;  /* 0x000000060600788c */ /* 0x000fe2000bf05270 */
[----:B--2---:R-:W-:-:S03]  /*04d0*/  IMAD.WIDE.U32 R6, R6, R17, RZ ;  /* 0x0000001106067225 */ /* 0x004fc600078e00ff */
[----:B------:R-:W-:-:S04]  /*04e0*/  IADD3 R13, P0, PT, R6, R12, RZ ;  /* 0x0000000c060d7210 */ /* 0x000fc80007f1e0ff */
[----:B------:R-:W-:Y:S01]  /*04f0*/  IADD3.X R12, PT, PT, R7, UR7, RZ, P0, !PT ;  /* 0x00000007070c7c10 */ /* 0x000fe200087fe4ff */
[----:B------:R0:W-:Y:S02]  /*0500*/  STL [R2], R13 ;  /* 0x0000000d02007387 */ /* 0x0001e40000100800 */
[----:B0-----:R-:W-:Y:S01]  /*0510*/  VIADD R2, R2, 0x4 ;  /* 0x0000000402027836 */ /* 0x001fe20000000000 */
[----:B------:R-:W-:Y:S06]  /*0520*/  BRA.U UP0, `(.L_x_6) ;  /* 0xfffffffd00cc7547 */ /* 0x000fec000b83ffff */
[----:B------:R-:W-:Y:S01]  /*0530*/  SHF.R.U32.HI R10, RZ, 0x17, R11 ;  /* 0x00000017ff0a7819 */ /* 0x000fe2000001160b */
[----:B------:R0:W-:Y:S03]  /*0540*/  STL [R1+0x18], R12 ;  /* 0x0000180c01007387 */ /* 0x0001e60000100800 */
[C---:B------:R-:W-:Y:S02]  /*0550*/  LOP3.LUT R2, R10.reuse, 0xe0, RZ, 0xc0, !PT ;  /* 0x000000e00a027812 */ /* 0x040fe400078ec0ff */
[----:B------:R-:W-:-:S03]  /*0560*/  LOP3.LUT P0, RZ, R10, 0x1f, RZ, 0xc0, !PT ;  /* 0x0000001f0aff7812 */ /* 0x000fc6000780c0ff */
[----:B------:R-:W-:-:S05]  /*0570*/  VIADD R2, R2, 0xffffff80 ;  /* 0xffffff8002027836 */ /* 0x000fca0000000000 */
[----:B------:R-:W-:-:S05]  /*0580*/  SHF.R.U32.HI R2, RZ, 0x5, R2 ;  /* 0x00000005ff027819 */ /* 0x000fca0000011602 */
[----:B------:R-:W-:-:S05]  /*0590*/  IMAD R13, R2, -0x4, R1 ;  /* 0xfffffffc020d7824 */ /* 0x000fca00078e0201 */
[----:B------:R-:W2:Y:S04]  /*05a0*/  LDL R2, [R13+0x18] ;  /* 0x000018000d027983 */ /* 0x000ea80000100800 */
[----:B------:R-:W2:Y:S04]  /*05b0*/  LDL R7, [R13+0x14] ;  /* 0x000014000d077983 */ /* 0x000ea80000100800 */
[----:B------:R-:W3:Y:S01]  /*05c0*/  @P0 LDL R6, [R13+0x10] ;  /* 0x000010000d060983 */ /* 0x000ee20000100800 */
[----:B------:R-:W-:Y:S01]  /*05d0*/  LOP3.LUT R10, R10, 0x1f, RZ, 0xc0, !PT ;  /* 0x0000001f0a0a7812 */ /* 0x000fe200078ec0ff */
[----:B------:R-:W-:Y:S01]  /*05e0*/  UMOV UR6, 0x54442d19 ;  /* 0x54442d1900067882 */ /* 0x000fe20000000000 */
[----:B------:R-:W-:-:S02]  /*05f0*/  UMOV UR7, 0x3bf921fb ;  /* 0x3bf921fb00077882 */ /* 0x000fc40000000000 */
[-C--:B--2---:R-:W-:Y:S02]  /*0600*/  @P0 SHF.L.W.U32.HI R2, R7, R10.reuse, R2 ;  /* 0x0000000a07020219 */ /* 0x084fe40000010e02 */
[----:B---3--:R-:W-:Y:S02]  /*0610*/  @P0 SHF.L.W.U32.HI R7, R6, R10, R7 ;  /* 0x0000000a06070219 */ /* 0x008fe40000010e07 */
[----:B------:R-:W-:Y:S02]  /*0620*/  ISETP.GE.AND P0, PT, R11, RZ, PT ;  /* 0x000000ff0b00720c */ /* 0x000fe40003f06270 */
[C---:B------:R-:W-:Y:S01]  /*0630*/  SHF.L.W.U32.HI R6, R7.reuse, 0x2, R2 ;  /* 0x0000000207067819 */ /* 0x040fe20000010e02 */
[----:B------:R-:W-:-:S03]  /*0640*/  IMAD.SHL.U32 R7, R7, 0x4, RZ ;  /* 0x0000000407077824 */ /* 0x000fc600078e00ff */
[----:B------:R-:W-:Y:S02]  /*0650*/  SHF.R.S32.HI R10, RZ, 0x1f, R6 ;  /* 0x0000001fff0a7819 */ /* 0x000fe40000011406 */
[----:B------:R-:W-:Y:S02]  /*0660*/  LOP3.LUT R11, R6, R11, RZ, 0x3c, !PT ;  /* 0x0000000b060b7212 */ /* 0x000fe400078e3cff */
[C---:B------:R-:W-:Y:S02]  /*0670*/  LOP3.LUT R14, R10.reuse, R7, RZ, 0x3c, !PT ;  /* 0x000000070a0e7212 */ /* 0x040fe400078e3cff */
[----:B------:R-:W-:Y:S02]  /*0680*/  LOP3.LUT R15, R10, R6, RZ, 0x3c, !PT ;  /* 0x000000060a0f7212 */ /* 0x000fe400078e3cff */
[----:B------:R-:W-:Y:S02]  /*0690*/  SHF.R.U32.HI R7, RZ, 0x1e, R2 ;  /* 0x0000001eff077819 */ /* 0x000fe40000011602 */
[----:B------:R-:W-:-:S02]  /*06a0*/  ISETP.GE.AND P1, PT, R11, RZ, PT ;  /* 0x000000ff0b00720c */ /* 0x000fc40003f26270 */
[----:B------:R-:W0:Y:S01]  /*06b0*/  I2F.F64.S64 R14, R14 ;  /* 0x0000000e000e7312 */ /* 0x000e220000301c00 */
[----:B------:R-:W-:-:S05]  /*06c0*/  LEA.HI R2, R6, R7, RZ, 0x1 ;  /* 0x0000000706027211 */ /* 0x000fca00078f08ff */
[----:B------:R-:W-:-:S04]  /*06d0*/  IMAD.MOV R6, RZ, RZ, -R2 ;  /* 0x000000ffff067224 */ /* 0x000fc800078e0a02 */
[----:B------:R-:W-:Y:S01]  /*06e0*/  @!P0 IMAD.MOV.U32 R2, RZ, RZ, R6 ;  /* 0x000000ffff028224 */ /* 0x000fe200078e0006 */
[----:B0-----:R-:W-:-:S10]  /*06f0*/  DMUL R12, R14, UR6 ;  /* 0x000000060e0c7c28 */ /* 0x001fd40008000000 */
[----:B------:R-:W0:Y:S02]  /*0700*/  F2F.F32.F64 R12, R12 ;  /* 0x0000000c000c7310 */ /* 0x000e240000301000 */
[----:B0-----:R-:W-:Y:S01]  /*0710*/  FSEL R6, -R12, R12, !P1 ;  /* 0x0000000c0c067208 */ /* 0x001fe20004800100 */
[----:B------:R-:W-:Y:S06]  /*0720*/  BRA `(.L_x_4) ;  /* 0x0000000000087947 */ /* 0x000fec0003800000 */
.L_x_5:
[----:B------:R-:W-:Y:S01]  /*0730*/  FMUL R6, RZ, R11 ;  /* 0x0000000bff067220 */ /* 0x000fe20000400000 */
[----:B------:R-:W-:-:S07]  /*0740*/  IMAD.MOV.U32 R2, RZ, RZ, RZ ;  /* 0x000000ffff027224 */ /* 0x000fce00078e00ff */
.L_x_4:
[----:B------:R-:W-:Y:S05]  /*0750*/  BSYNC.RECONVERGENT B0 ;  /* 0x0000000000007941 */ /* 0x000fea0003800200 */
.L_x_3:
[----:B------:R-:W-:Y:S02]  /*0760*/  IMAD.MOV.U32 R10, RZ, RZ, 0x37cbac00 ;  /* 0x37cbac00ff0a7424 */ /* 0x000fe400078e00ff */
[----:B------:R-:W-:Y:S01]  /*0770*/  FMUL R7, R6, R6 ;  /* 0x0000000606077220 */ /* 0x000fe20000400000 */
[C---:B------:R-:W-:Y:S01]  /*0780*/  LOP3.LUT R11, R2.reuse, 0x1, RZ, 0xc0, !PT ;  /* 0x00000001020b7812 */ /* 0x040fe200078ec0ff */
[----:B------:R-:W0:Y:S01]  /*0790*/  LDCU UR6, c[0x0][0x394] ;  /* 0x00007280ff0677ac */ /* 0x000e220008000800 */
[----:B------:R-:W-:Y:S02]  /*07a0*/  IMAD.MOV.U32 R12, RZ, RZ, 0x3c0885e4 ;  /* 0x3c0885e4ff0c7424 */ /* 0x000fe400078e00ff */
[----:B------:R-:W-:Y:S01]  /*07b0*/  FFMA R10, R7, R10, -0.0013887860113754868507 ;  /* 0xbab607ed070a7423 */ /* 0x000fe2000000000a */
[----:B------:R-:W-:Y:S01]  /*07c0*/  ISETP.NE.U32.AND P0, PT, R11, 0x1, PT ;  /* 0x000000010b00780c */ /* 0x000fe20003f05070 */
[----:B------:R-:W-:Y:S01]  /*07d0*/  VIADD R2, R2, 0x1 ;  /* 0x0000000102027836 */ /* 0x000fe20000000000 */
[----:B------:R-:W-:Y:S01]  /*07e0*/  UIADD3 UR5, UPT, UPT, UR5, 0x1, URZ ;  /* 0x0000000105057890 */ /* 0x000fe2000fffe0ff */
[----:B------:R-:W-:Y:S01]  /*07f0*/  IMAD.MOV.U32 R11, RZ, RZ, 0x3e2aaaa8 ;  /* 0x3e2aaaa8ff0b7424 */ /* 0x000fe200078e00ff */
[----:B------:R-:W-:-:S02]  /*0800*/  FSEL R10, R10, -0.00019574658654164522886, P0 ;  /* 0xb94d41530a0a7808 */ /* 0x000fc40000000000 */
[----:B------:R-:W-:Y:S02]  /*0810*/  FSEL R12, R12, 0.041666727513074874878, !P0 ;  /* 0x3d2aaabb0c0c7808 */ /* 0x000fe40004000000 */
[----:B------:R-:W-:Y:S02]  /*0820*/  LOP3.LUT P1, RZ, R2, 0x2, RZ, 0xc0, !PT ;  /* 0x0000000202ff7812 */ /* 0x000fe4000782c0ff */
[----:B------:R-:W-:Y:S01]  /*0830*/  FSEL R11, -R11, -0.4999999701976776123, !P0 ;  /* 0xbeffffff0b0b7808 */ /* 0x000fe20004000100 */
[----:B------:R-:W-:Y:S01]  /*0840*/  FFMA R10, R7, R10, R12 ;  /* 0x0000000a070a7223 */ /* 0x000fe2000000000c */
[----:B------:R-:W-:-:S03]  /*0850*/  FSEL R2, R6, 1, !P0 ;  /* 0x3f80000006027808 */ /* 0x000fc60004000000 */
[C---:B------:R-:W-:Y:S01]  /*0860*/  FFMA R10, R7.reuse, R10, R11 ;  /* 0x0000000a070a7223 */ /* 0x040fe2000000000b */
[----:B0-----:R-:W-:Y:S01]  /*0870*/  UISETP.NE.AND UP0, UPT, UR5, UR6, UPT ;  /* 0x000000060500728c */ /* 0x001fe2000bf05270 */
[----:B------:R-:W-:-:S04]  /*0880*/  FFMA R7, R7, R2, RZ ;  /* 0x0000000207077223 */ /* 0x000fc800000000ff */
[----:B------:R-:W-:-:S04]  /*0890*/  FFMA R2, R7, R10, R2 ;  /* 0x0000000a07027223 */ /* 0x000fc80000000002 */
[----:B------:R-:W-:-:S04]  /*08a0*/  @P1 FADD R2, RZ, -R2 ;  /* 0x80000002ff021221 */ /* 0x000fc80000000000 */
[----:B-----5:R-:W-:Y:S01]  /*08b0*/  FFMA R3, R16, R2, R3 ;  /* 0x0000000210037223 */ /* 0x020fe20000000003 */
[----:B------:R-:W-:Y:S06]  /*08c0*/  BRA.U UP0, `(.L_x_7) ;  /* 0xfffffff900207547 */ /* 0x000fec000b83ffff */
[----:B------:R-:W0:Y:S01]  /*08d0*/  MUFU.RCP R7, R0 ;  /* 0x0000000000077308 */ /* 0x000e220000001000 */
[----:B------:R-:W-:Y:S07]  /*08e0*/  BSSY.RECONVERGENT B0, `(.L_x_8) ;  /* 0x000000b000007945 */ /* 0x000fee0003800200 */
[----:B------:R-:W2:Y:S01]  /*08f0*/  FCHK P0, R3, R0 ;  /* 0x0000000003007302 */ /* 0x000ea20000000000 */
[----:B0-----:R-:W-:-:S04]  /*0900*/  FFMA R2, -R0, R7, 1 ;  /* 0x3f80000000027423 */ /* 0x001fc80000000107 */
[----:B------:R-:W-:-:S04]  /*0910*/  FFMA R2, R7, R2, R7 ;  /* 0x0000000207027223 */ /* 0x000fc80000000007 */
[----:B------:R-:W-:-:S04]  /*0920*/  FFMA R7, R3, R2, RZ ;  /* 0x0000000203077223 */ /* 0x000fc800000000ff */
[----:B------:R-:W-:-:S04]  /*0930*/  FFMA R6, -R0, R7, R3 ;  /* 0x0000000700067223 */ /* 0x000fc80000000103 */
[----:B------:R-:W-:Y:S01]  /*0940*/  FFMA R7, R2, R6, R7 ;  /* 0x0000000602077223 */ /* 0x000fe20000000007 */
[----:B--2---:R-:W-:Y:S06]  /*0950*/  @!P0 BRA `(.L_x_9) ;  /* 0x00000000000c8947 */ /* 0x004fec0003800000 */
[----:B------:R-:W-:-:S07]  /*0960*/  MOV R6, 0x980 ;  /* 0x0000098000067802 */ /* 0x000fce0000000f00 */
[----:B-1----:R-:W-:Y:S05]  /*0970*/  CALL.REL.NOINC `($__internal_1_$__cuda_sm3x_div_rn_noftz_f32_slowpath) ;  /* 0x0000000800947944 */ /* 0x002fea0003c00000 */
[----:B------:R-:W-:-:S07]  /*0980*/  IMAD.MOV.U32 R7, RZ, RZ, R2 ;  /* 0x000000ffff077224 */ /* 0x000fce00078e0002 */
.L_x_9:
[----:B------:R-:W-:Y:S05]  /*0990*/  BSYNC.RECONVERGENT B0 ;  /* 0x0000000000007941 */ /* 0x000fea0003800200 */
.L_x_8:
[----:B------:R-:W0:Y:S01]  /*09a0*/  LDC R6, c[0x0][0x390] ;  /* 0x0000e400ff067b82 */ /* 0x000e220000000800 */
[----:B------:R-:W-:-:S07]  /*09b0*/  UIADD3 UR5, UPT, UPT, UR4, 0x1, URZ ;  /* 0x0000000104057890 */ /* 0x000fce000fffe0ff */
[----:B------:R-:W2:Y:S01]  /*09c0*/  LDC.64 R2, c[0x0][0x388] ;  /* 0x0000e200ff027b82 */ /* 0x000ea20000000a00 */
[----:B0-----:R-:W-:Y:S01]  /*09d0*/  ISETP.NE.AND P0, PT, R6, UR5, PT ;  /* 0x0000000506007c0c */ /* 0x001fe2000bf05270 */
[----:B--2---:R-:W-:-:S05]  /*09e0*/  IMAD.WIDE R2, R5, 0x4, R2 ;  /* 0x0000000405027825 */ /* 0x004fca00078e0202 */
[----:B------:R0:W-:Y:S07]  /*09f0*/  STG.E desc[UR8][R2.64], R7 ;  /* 0x0000000702007986 */ /* 0x0001ee000c101908 */
[----:B------:R-:W-:Y:S05]  /*0a00*/  @!P0 EXIT ;  /* 0x000000000000894d */ /* 0x000fea0003800000 */
[----:B------:R-:W-:Y:S01]  /*0a10*/  UMOV UR4, UR5 ;  /* 0x0000000500047c82 */ /* 0x000fe20008000000 */
[----:B------:R-:W-:Y:S05]  /*0a20*/  BRA `(.L_x_10) ;  /* 0xfffffff400b47947 */ /* 0x000fea000383ffff */
.L_x_0:
[----:B------:R-:W0:Y:S08]  /*0a30*/  MUFU.RCP R3, R0 ;  /* 0x0000000000037308 */ /* 0x000e300000001000 */
[----:B------:R-:W1:Y:S01]  /*0a40*/  FCHK P0, RZ, R0 ;  /* 0x00000000ff007302 */ /* 0x000e620000000000 */
[----:B0-----:R-:W-:-:S04]  /*0a50*/  FFMA R2, -R0, R3, 1 ;  /* 0x3f80000000027423 */ /* 0x001fc80000000103 */
[----:B------:R-:W-:-:S04]  /*0a60*/  FFMA R6, R3, R2, R3 ;  /* 0x0000000203067223 */ /* 0x000fc80000000003 */
[----:B------:R-:W-:-:S04]  /*0a70*/  FFMA R3, RZ, R6, RZ ;  /* 0x00000006ff037223 */ /* 0x000fc800000000ff */
[----:B------:R-:W-:-:S04]  /*0a80*/  FFMA R2, -R0, R3, RZ ;  /* 0x0000000300027223 */ /* 0x000fc800000001ff */
[----:B------:R-:W-:Y:S01]  /*0a90*/  FFMA R5, R6, R2, R3 ;  /* 0x0000000206057223 */ /* 0x000fe20000000003 */
[----:B-1----:R-:W-:Y:S06]  /*0aa0*/  @!P0 BRA `(.L_x_11) ;  /* 0x0000000000108947 */ /* 0x002fec0003800000 */
[----:B------:R-:W-:Y:S01]  /*0ab0*/  IMAD.MOV.U32 R3, RZ, RZ, RZ ;  /* 0x000000ffff037224 */ /* 0x000fe200078e00ff */
[----:B------:R-:W-:-:S07]  /*0ac0*/  MOV R6, 0xae0 ;  /* 0x00000ae000067802 */ /* 0x000fce0000000f00 */
[----:B------:R-:W-:Y:S05]  /*0ad0*/  CALL.REL.NOINC `($__internal_1_$__cuda_sm3x_div_rn_noftz_f32_slowpath) ;  /* 0x00000008003c7944 */ /* 0x000fea0003c00000 */
[----:B------:R-:W-:-:S07]  /*0ae0*/  IMAD.MOV.U32 R5, RZ, RZ, R2 ;  /* 0x000000ffff057224 */ /* 0x000fce00078e0002 */
.L_x_11:
[----:B------:R-:W0:Y:S01]  /*0af0*/  LDC R11, c[0x0][0x390] ;  /* 0x0000e400ff0b7b82 */ /* 0x000e220000000800 */
[----:B------:R-:W-:Y:S01]  /*0b00*/  IMAD.MOV.U32 R9, RZ, RZ, RZ ;  /* 0x000000ffff097224 */ /* 0x000fe200078e00ff */
[C---:B0-----:R-:W-:Y:S02]  /*0b10*/  ISETP.GE.U32.AND P0, PT, R11.reuse, 0x8, PT ;  /* 0x000000080b00780c */ /* 0x041fe40003f06070 */
[----:B------:R-:W-:-:S04]  /*0b20*/  LOP3.LUT R0, R11, 0x7, RZ, 0xc0, !PT ;  /* 0x000000070b007812 */ /* 0x000fc800078ec0ff */
[----:B------:R-:W-:-:S07]  /*0b30*/  ISETP.NE.AND P1, PT, R0, RZ, PT ;  /* 0x000000ff0000720c */ /* 0x000fce0003f25270 */
[----:B------:R-:W-:Y:S06]  /*0b40*/  @!P0 BRA `(.L_x_12) ;  /* 0x0000000000408947 */ /* 0x000fec0003800000 */
[----:B------:R-:W0:Y:S01]  /*0b50*/  LDC.64 R6, c[0x0][0x388] ;  /* 0x0000e200ff067b82 */ /* 0x000e220000000a00 */
[----:B------:R-:W-:Y:S01]  /*0b60*/  LOP3.LUT R9, R11, 0x7ffffff8, RZ, 0xc0, !PT ;  /* 0x7ffffff80b097812 */ /* 0x000fe200078ec0ff */
[----:B------:R-:W-:-:S06]  /*0b70*/  UMOV UR4, URZ ;  /* 0x000000ff00047c82 */ /* 0x000fcc0008000000 */
.L_x_13:
[----:B-1----:R-:W-:Y:S01]  /*0b80*/  IMAD R3, R4, R11, UR4 ;  /* 0x0000000404037e24 */ /* 0x002fe2000f8e020b */
[----:B------:R-:W-:-:S03]  /*0b90*/  UIADD3 UR4, UPT, UPT, UR4, 0x8, URZ ;  /* 0x0000000804047890 */ /* 0x000fc6000fffe0ff */
[----:B0-----:R-:W-:-:S03]  /*0ba0*/  IMAD.WIDE R2, R3, 0x4, R6 ;  /* 0x0000000403027825 */ /* 0x001fc600078e0206 */
[----:B------:R-:W-:Y:S02]  /*0bb0*/  ISETP.NE.AND P0, PT, R9, UR4, PT ;  /* 0x0000000409007c0c */ /* 0x000fe4000bf05270 */
[----:B------:R1:W-:Y:S04]  /*0bc0*/  STG.E desc[UR8][R2.64], R5 ;  /* 0x0000000502007986 */ /* 0x0003e8000c101908 */
[----:B------:R1:W-:Y:S04]  /*0bd0*/  STG.E desc[UR8][R2.64+0x4], R5 ;  /* 0x0000040502007986 */ /* 0x0003e8000c101908 */
[----:B------:R1:W-:Y:S04]  /*0be0*/  STG.E desc[UR8][R2.64+0x8], R5 ;  /* 0x0000080502007986 */ /* 0x0003e8000c101908 */
[----:B------:R1:W-:Y:S04]  /*0bf0*/  STG.E desc[UR8][R2.64+0xc], R5 ;  /* 0x00000c0502007986 */ /* 0x0003e8000c101908 */
[----:B------:R1:W-:Y:S04]  /*0c00*/  STG.E desc[UR8][R2.64+0x10], R5 ;  /* 0x0000100502007986 */ /* 0x0003e8000c101908 */
[----:B------:R1:W-:Y:S04]  /*0c10*/  STG.E desc[UR8][R2.64+0x14], R5 ;  /* 0x0000140502007986 */ /* 0x0003e8000c101908 */
[----:B------:R1:W-:Y:S04]  /*0c20*/  STG.E desc[UR8][R2.64+0x18], R5 ;  /* 0x0000180502007986 */ /* 0x0003e8000c101908 */
[----:B------:R1:W-:Y:S01]  /*0c30*/  STG.E desc[UR8][R2.64+0x1c], R5 ;  /* 0x00001c0502007986 */ /* 0x0003e2000c101908 */
[----:B------:R-:W-:Y:S05]  /*0c40*/  @P0 BRA `(.L_x_13) ;  /* 0xfffffffc00cc0947 */ /* 0x000fea000383ffff */
.L_x_12:
[----:B------:R-:W-:Y:S05]  /*0c50*/  @!P1 EXIT ;  /* 0x000000000000994d */ /* 0x000fea0003800000 */
[----:B------:R-:W-:Y:S02]  /*0c60*/  ISETP.GE.U32.AND P0, PT, R0, 0x4, PT ;  /* 0x000000040000780c */ /* 0x000fe40003f06070 */
[----:B------:R-:W-:-:S04]  /*0c70*/  LOP3.LUT R6, R11, 0x3, RZ, 0xc0, !PT ;  /* 0x000000030b067812 */ /* 0x000fc800078ec0ff */
[----:B------:R-:W-:-:S07]  /*0c80*/  ISETP.NE.AND P1, PT, R6, RZ, PT ;  /* 0x000000ff0600720c */ /* 0x000fce0003f25270 */
[----:B------:R-:W-:Y:S06]  /*0c90*/  @!P0 BRA `(.L_x_14) ;  /* 0x0000000000208947 */ /* 0x000fec0003800000 */
[----:B-1----:R-:W0:Y:S01]  /*0ca0*/  LDC.64 R2, c[0x0][0x388] ;  /* 0x0000e200ff027b82 */ /* 0x002e220000000a00 */
[----:B------:R-:W-:Y:S02]  /*0cb0*/  IMAD R7, R4, R11, R9 ;  /* 0x0000000b04077224 */ /* 0x000fe400078e0209 */
[----:B------:R-:W-:Y:S02]  /*0cc0*/  VIADD R9, R9, 0x4 ;  /* 0x0000000409097836 */ /* 0x000fe40000000000 */
[----:B0-----:R-:W-:-:S05]  /*0cd0*/  IMAD.WIDE R2, R7, 0x4, R2 ;  /* 0x0000000407027825 */ /* 0x001fca00078e0202 */
[----:B------:R0:W-:Y:S04]  /*0ce0*/  STG.E desc[UR8][R2.64], R5 ;  /* 0x0000000502007986 */ /* 0x0001e8000c101908 */
[----:B------:R0:W-:Y:S04]  /*0cf0*/  STG.E desc[UR8][R2.64+0x4], R5 ;  /* 0x0000040502007986 */ /* 0x0001e8000c101908 */
[----:B------:R0:W-:Y:S04]  /*0d00*/  STG.E desc[UR8][R2.64+0x8], R5 ;  /* 0x0000080502007986 */ /* 0x0001e8000c101908 */
[----:B------:R0:W-:Y:S02]  /*0d10*/  STG.E desc[UR8][R2.64+0xc], R5 ;  /* 0x00000c0502007986 */ /* 0x0001e4000c101908 */
.L_x_14:
[----:B------:R-:W-:Y:S05]  /*0d20*/  @!P1 EXIT ;  /* 0x000000000000994d */ /* 0x000fea0003800000 */
[----:B------:R-:W-:Y:S02]  /*0d30*/  ISETP.NE.AND P0, PT, R6, 0x1, PT ;  /* 0x000000010600780c */ /* 0x000fe40003f05270 */
[----:B------:R-:W-:-:S04]  /*0d40*/  LOP3.LUT R0, R11, 0x1, RZ, 0xc0, !PT ;  /* 0x000000010b007812 */ /* 0x000fc800078ec0ff */
[----:B------:R-:W-:-:S07]  /*0d50*/  ISETP.NE.U32.AND P1, PT, R0, 0x1, PT ;  /* 0x000000010000780c */ /* 0x000fce0003f25070 */
[----:B01----:R-:W0:Y:S01]  /*0d60*/  @P0 LDC.64 R2, c[0x0][0x388] ;  /* 0x0000e200ff020b82 */ /* 0x003e220000000a00 */
[----:B------:R-:W-:-:S04]  /*0d70*/  @P0 IMAD R7, R4, R11, R9 ;  /* 0x0000000b04070224 */ /* 0x000fc800078e0209 */
[----:B0-----:R-:W-:-:S05]  /*0d80*/  @P0 IMAD.WIDE R2, R7, 0x4, R2 ;  /* 0x0000000407020825 */ /* 0x001fca00078e0202 */
[----:B------:R0:W-:Y:S04]  /*0d90*/  @P0 STG.E desc[UR8][R2.64], R5 ;  /* 0x0000000502000986 */ /* 0x0001e8000c101908 */
[----:B------:R0:W-:Y:S01]  /*0da0*/  @P0 STG.E desc[UR8][R2.64+0x4], R5 ;  /* 0x0000040502000986 */ /* 0x0001e2000c101908 */
[----:B------:R-:W-:Y:S05]  /*0db0*/  @P1 EXIT ;  /* 0x000000000000194d */ /* 0x000fea0003800000 */
[----:B0-----:R-:W0:Y:S01]  /*0dc0*/  LDC.64 R2, c[0x0][0x388] ;  /* 0x0000e200ff027b82 */ /* 0x001e220000000a00 */
[----:B------:R-:W-:-:S04]  /*0dd0*/  @P0 VIADD R9, R9, 0x2 ;  /* 0x0000000209090836 */ /* 0x000fc80000000000 */
[----:B------:R-:W-:-:S04]  /*0de0*/  IMAD R9, R4, R11, R9 ;  /* 0x0000000b04097224 */ /* 0x000fc800078e0209 */
[----:B0-----:R-:W-:-:S05]  /*0df0*/  IMAD.WIDE R2, R9, 0x4, R2 ;  /* 0x0000000409027825 */ /* 0x001fca00078e0202 */
[----:B------:R-:W-:Y:S01]  /*0e00*/  STG.E desc[UR8][R2.64], R5 ;  /* 0x0000000502007986 */ /* 0x000fe2000c101908 */
[----:B------:R-:W-:Y:S05]  /*0e10*/  EXIT ;  /* 0x000000000000794d */ /* 0x000fea0003800000 */
        .weak           $__internal_0_$__cuda_sm20_div_rn_f64_full
        .type           $__internal_0_$__cuda_sm20_div_rn_f64_full,@function
        .size           $__internal_0_$__cuda_sm20_div_rn_f64_full,($__internal_1_$__cuda_sm3x_div_rn_noftz_f32_slowpath - $__internal_0_$__cuda_sm20_div_rn_f64_full)
$__internal_0_$__cuda_sm20_div_rn_f64_full:
[C---:B------:R-:W-:Y:S01]  /*0e20*/  FSETP.GEU.AND P0, PT, |R23|.reuse, 1.469367938527859385e-39, PT ;  /* 0x001000001700780b */ /* 0x040fe20003f0e200 */
[----:B------:R-:W-:Y:S01]  /*0e30*/  IMAD.MOV.U32 R14, RZ, RZ, 0x1 ;  /* 0x00000001ff0e7424 */ /* 0x000fe200078e00ff */
[----:B------:R-:W-:Y:S01]  /*0e40*/  LOP3.LUT R10, R23, 0x800fffff, RZ, 0xc0, !PT ;  /* 0x800fffff170a7812 */ /* 0x000fe200078ec0ff */
[----:B------:R-:W-:Y:S01]  /*0e50*/  IMAD.MOV.U32 R24, RZ, RZ, 0x1ca00000 ;  /* 0x1ca00000ff187424 */ /* 0x000fe200078e00ff */
[C---:B------:R-:W-:Y:S01]  /*0e60*/  FSETP.GEU.AND P2, PT, |R13|.reuse, 1.469367938527859385e-39, PT ;  /* 0x001000000d00780b */ /* 0x040fe20003f4e200 */
[----:B------:R-:W-:Y:S01]  /*0e70*/  BSSY.RECONVERGENT B1, `(.L_x_15) ;  /* 0x0000052000017945 */ /* 0x000fe20003800200 */
[----:B------:R-:W-:Y:S01]  /*0e80*/  LOP3.LUT R11, R10, 0x3ff00000, RZ, 0xfc, !PT ;  /* 0x3ff000000a0b7812 */ /* 0x000fe200078efcff */
[----:B------:R-:W-:Y:S01]  /*0e90*/  IMAD.MOV.U32 R10, RZ, RZ, R22 ;  /* 0x000000ffff0a7224 */ /* 0x000fe200078e0016 */
[----:B------:R-:W-:Y:S02]  /*0ea0*/  LOP3.LUT R7, R13, 0x7ff00000, RZ, 0xc0, !PT ;  /* 0x7ff000000d077812 */ /* 0x000fe400078ec0ff */
[----:B------:R-:W-:-:S03]  /*0eb0*/  LOP3.LUT R26, R23, 0x7ff00000, RZ, 0xc0, !PT ;  /* 0x7ff00000171a7812 */ /* 0x000fc600078ec0ff */
[----:B------:R-:W-:Y:S01]  /*0ec0*/  @!P0 DMUL R10, R22, 8.98846567431157953865e+307 ;  /* 0x7fe00000160a8828 */ /* 0x000fe20000000000 */
[----:B------:R-:W-:-:S03]  /*0ed0*/  ISETP.GE.U32.AND P1, PT, R7, R26, PT ;  /* 0x0000001a0700720c */ /* 0x000fc60003f26070 */
[----:B------:R-:W-:Y:S02]  /*0ee0*/  @!P2 LOP3.LUT R16, R23, 0x7ff00000, RZ, 0xc0, !PT ;  /* 0x7ff000001710a812 */ /* 0x000fe400078ec0ff */
[----:B------:R-:W0:Y:S02]  /*0ef0*/  MUFU.RCP64H R15, R11 ;  /* 0x0000000b000f7308 */ /* 0x000e240000001800 */
[----:B------:R-:W-:Y:S02]  /*0f00*/  @!P2 ISETP.GE.U32.AND P3, PT, R7, R16, PT ;  /* 0x000000100700a20c */ /* 0x000fe40003f66070 */
[----:B------:R-:W-:Y:S02]  /*0f10*/  @!P0 LOP3.LUT R26, R11, 0x7ff00000, RZ, 0xc0, !PT ;  /* 0x7ff000000b1a8812 */ /* 0x000fe400078ec0ff */
[----:B------:R-:W-:-:S04]  /*0f20*/  @!P2 SEL R17, R24, 0x63400000, !P3 ;  /* 0x634000001811a807 */ /* 0x000fc80005800000 */
[----:B------:R-:W-:-:S04]  /*0f30*/  @!P2 LOP3.LUT R20, R17, 0x80000000, R13, 0xf8, !PT ;  /* 0x800000001114a812 */ /* 0x000fc800078ef80d */
[----:B------:R-:W-:Y:S01]  /*0f40*/  @!P2 LOP3.LUT R21, R20, 0x100000, RZ, 0xfc, !PT ;  /* 0x001000001415a812 */ /* 0x000fe200078efcff */
[----:B------:R-:W-:Y:S01]  /*0f50*/  @!P2 IMAD.MOV.U32 R20, RZ, RZ, RZ ;  /* 0x000000ffff14a224 */ /* 0x000fe200078e00ff */
[----:B0-----:R-:W-:-:S08]  /*0f60*/  DFMA R18, R14, -R10, 1 ;  /* 0x3ff000000e12742b */ /* 0x001fd0000000080a */
[----:B------:R-:W-:-:S08]  /*0f70*/  DFMA R18, R18, R18, R18 ;  /* 0x000000121212722b */ /* 0x000fd00000000012 */
[----:B------:R-:W-:Y:S01]  /*0f80*/  DFMA R18, R14, R18, R14 ;  /* 0x000000120e12722b */ /* 0x000fe2000000000e */
[----:B------:R-:W-:Y:S01]  /*0f90*/  SEL R15, R24, 0x63400000, !P1 ;  /* 0x63400000180f7807 */ /* 0x000fe20004800000 */
[----:B------:R-:W-:-:S03]  /*0fa0*/  IMAD.MOV.U32 R14, RZ, RZ, R12 ;  /* 0x000000ffff0e7224 */ /* 0x000fc600078e000c */
[----:B------:R-:W-:-:S03]  /*0fb0*/  LOP3.LUT R15, R15, 0x800fffff, R13, 0xf8, !PT ;  /* 0x800fffff0f0f7812 */ /* 0x000fc600078ef80d */
[----:B------:R-:W-:-:S03]  /*0fc0*/  DFMA R16, R18, -R10, 1 ;  /* 0x3ff000001210742b */ /* 0x000fc6000000080a */
[----:B------:R-:W-:-:S05]  /*0fd0*/  @!P2 DFMA R14, R14, 2, -R20 ;  /* 0x400000000e0ea82b */ /* 0x000fca0000000814 */
[----:B------:R-:W-:-:S08]  /*0fe0*/  DFMA R16, R18, R16, R18 ;  /* 0x000000101210722b */ /* 0x000fd00000000012 */
[----:B------:R-:W-:-:S08]  /*0ff0*/  DMUL R18, R16, R14 ;  /* 0x0000000e10127228 */ /* 0x000fd00000000000 */
[----:B------:R-:W-:-:S08]  /*1000*/  DFMA R20, R18, -R10, R14 ;  /* 0x8000000a1214722b */ /* 0x000fd0000000000e */
[----:B------:R-:W-:Y:S01]  /*1010*/  DFMA R20, R16, R20, R18 ;  /* 0x000000141014722b */ /* 0x000fe20000000012 */
[----:B------:R-:W-:Y:S01]  /*1020*/  IMAD.MOV.U32 R19, RZ, RZ, R7 ;  /* 0x000000ffff137224 */ /* 0x000fe200078e0007 */
[----:B------:R-:W-:-:S05]  /*1030*/  @!P2 LOP3.LUT R19, R15, 0x7ff00000, RZ, 0xc0, !PT ;  /* 0x7ff000000f13a812 */ /* 0x000fca00078ec0ff */
[----:B------:R-:W-:-:S05]  /*1040*/  VIADD R16, R19, 0xffffffff ;  /* 0xffffffff13107836 */ /* 0x000fca0000000000 */
[----:B------:R-:W-:Y:S01]  /*1050*/  ISETP.GT.U32.AND P0, PT, R16, 0x7feffffe, PT ;  /* 0x7feffffe1000780c */ /* 0x000fe20003f04070 */
[----:B------:R-:W-:-:S05]  /*1060*/  VIADD R16, R26, 0xffffffff ;  /* 0xffffffff1a107836 */ /* 0x000fca0000000000 */
[----:B------:R-:W-:-:S13]  /*1070*/  ISETP.GT.U32.OR P0, PT, R16, 0x7feffffe, P0 ;  /* 0x7feffffe1000780c */ /* 0x000fda0000704470 */
[----:B------:R-:W-:Y:S05]  /*1080*/  @P0 BRA `(.L_x_16) ;  /* 0x00000000006c0947 */ /* 0x000fea0003800000 */
[----:B------:R-:W-:-:S04]  /*1090*/  LOP3.LUT R16, R23, 0x7ff00000, RZ, 0xc0, !PT ;  /* 0x7ff0000017107812 */ /* 0x000fc800078ec0ff */
[CC--:B------:R-:W-:Y:S02]  /*10a0*/  VIADDMNMX R12, R7.reuse, -R16.reuse, 0xb9600000, !PT ;  /* 0xb9600000070c7446 */ /* 0x0c0fe40007800910 */
[----:B------:R-:W-:Y:S02]  /*10b0*/  ISETP.GE.U32.AND P0, PT, R7, R16, PT ;  /* 0x000000100700720c */ /* 0x000fe40003f06070 */
[----:B------:R-:W-:Y:S01]  /*10c0*/  VIMNMX R7, PT, PT, R12, 0x46a00000, PT ;  /* 0x46a000000c077848 */ /* 0x000fe20003fe0100 */
[----:B------:R-:W-:Y:S01]  /*10d0*/  IMAD.MOV.U32 R12, RZ, RZ, RZ ;  /* 0x000000ffff0c7224 */ /* 0x000fe200078e00ff */
[----:B------:R-:W-:-:S05]  /*10e0*/  SEL R24, R24, 0x63400000, !P0 ;  /* 0x6340000018187807 */ /* 0x000fca0004000000 */
[----:B------:R-:W-:-:S04]  /*10f0*/  IMAD.IADD R7, R7, 0x1, -R24 ;  /* 0x0000000107077824 */ /* 0x000fc800078e0a18 */
[----:B------:R-:W-:-:S06]  /*1100*/  VIADD R13, R7, 0x7fe00000 ;  /* 0x7fe00000070d7836 */ /* 0x000fcc0000000000 */
[----:B------:R-:W-:-:S10]  /*1110*/  DMUL R16, R20, R12 ;  /* 0x0000000c14107228 */ /* 0x000fd40000000000 */
[----:B------:R-:W-:-:S13]  /*1120*/  FSETP.GTU.AND P0, PT, |R17|, 1.469367938527859385e-39, PT ;  /* 0x001000001100780b */ /* 0x000fda0003f0c200 */
[----:B------:R-:W-:Y:S05]  /*1130*/  @P0 BRA `(.L_x_17) ;  /* 0x0000000000940947 */ /* 0x000fea0003800000 */
[----:B------:R-:W-:Y:S01]  /*1140*/  DFMA R10, R20, -R10, R14 ;  /* 0x8000000a140a722b */ /* 0x000fe2000000000e */
[----:B------:R-:W-:-:S09]  /*1150*/  IMAD.MOV.U32 R12, RZ, RZ, RZ ;  /* 0x000000ffff0c7224 */ /* 0x000fd200078e00ff */
[C---:B------:R-:W-:Y:S02]  /*1160*/  FSETP.NEU.AND P0, PT, R11.reuse, RZ, PT ;  /* 0x000000ff0b00720b */ /* 0x040fe40003f0d000 */
[----:B------:R-:W-:-:S04]  /*1170*/  LOP3.LUT R15, R11, 0x80000000, R23, 0x48, !PT ;  /* 0x800000000b0f7812 */ /* 0x000fc800078e4817 */
[----:B------:R-:W-:-:S07]  /*1180*/  LOP3.LUT R13, R15, R13, RZ, 0xfc, !PT ;  /* 0x0000000d0f0d7212 */ /* 0x000fce00078efcff */
[----:B------:R-:W-:Y:S05]  /*1190*/  @!P0 BRA `(.L_x_17) ;  /* 0x00000000007c8947 */ /* 0x000fea0003800000 */
[----:B------:R-:W-:Y:S01]  /*11a0*/  IMAD.MOV R11, RZ, RZ, -R7 ;  /* 0x000000ffff0b7224 */ /* 0x000fe200078e0a07 */
[----:B------:R-:W-:Y:S01]  /*11b0*/  DMUL.RP R12, R20, R12 ;  /* 0x0000000c140c7228 */ /* 0x000fe20000008000 */
[----:B------:R-:W-:Y:S01]  /*11c0*/  IMAD.MOV.U32 R10, RZ, RZ, RZ ;  /* 0x000000ffff0a7224 */ /* 0x000fe200078e00ff */
[----:B------:R-:W-:-:S05]  /*11d0*/  IADD3 R7, PT, PT, -R7, -0x43300000, RZ ;  /* 0xbcd0000007077810 */ /* 0x000fca0007ffe1ff */
[----:B------:R-:W-:-:S03]  /*11e0*/  DFMA R10, R16, -R10, R20 ;  /* 0x8000000a100a722b */ /* 0x000fc60000000014 */
[----:B------:R-:W-:-:S07]  /*11f0*/  LOP3.LUT R15, R13, R15, RZ, 0x3c, !PT ;  /* 0x0000000f0d0f7212 */ /* 0x000fce00078e3cff */
[----:B------:R-:W-:-:S04]  /*1200*/  FSETP.NEU.AND P0, PT, |R11|, R7, PT ;  /* 0x000000070b00720b */ /* 0x000fc80003f0d200 */
[----:B------:R-:W-:Y:S02]  /*1210*/  FSEL R16, R12, R16, !P0 ;  /* 0x000000100c107208 */ /* 0x000fe40004000000 */
[----:B------:R-:W-:Y:S01]  /*1220*/  FSEL R17, R15, R17, !P0 ;  /* 0x000000110f117208 */ /* 0x000fe20004000000 */
[----:B------:R-:W-:Y:S06]  /*1230*/  BRA `(.L_x_17) ;  /* 0x0000000000547947 */ /* 0x000fec0003800000 */
.L_x_16:
[----:B------:R-:W-:-:S14]  /*1240*/  DSETP.NAN.AND P0, PT, R12, R12, PT ;  /* 0x0000000c0c00722a */ /* 0x000fdc0003f08000 */
[----:B------:R-:W-:Y:S05]  /*1250*/  @P0 BRA `(.L_x_18) ;  /* 0x0000000000440947 */ /* 0x000fea0003800000 */
[----:B------:R-:W-:-:S14]  /*1260*/  DSETP.NAN.AND P0, PT, R22, R22, PT ;  /* 0x000000161600722a */ /* 0x000fdc0003f08000 */
[----:B------:R-:W-:Y:S05]  /*1270*/  @P0 BRA `(.L_x_19) ;  /* 0x0000000000300947 */ /* 0x000fea0003800000 */
[----:B------:R-:W-:Y:S01]  /*1280*/  ISETP.NE.AND P0, PT, R19, R26, PT ;  /* 0x0000001a1300720c */ /* 0x000fe20003f05270 */
[----:B------:R-:W-:Y:S02]  /*1290*/  IMAD.MOV.U32 R16, RZ, RZ, 0x0 ;  /* 0x00000000ff107424 */ /* 0x000fe400078e00ff */
[----:B------:R-:W-:-:S10]  /*12a0*/  IMAD.MOV.U32 R17, RZ, RZ, -0x80000 ;  /* 0xfff80000ff117424 */ /* 0x000fd400078e00ff */
[----:B------:R-:W-:Y:S05]  /*12b0*/  @!P0 BRA `(.L_x_17) ;  /* 0x0000000000348947 */ /* 0x000fea0003800000 */
[----:B------:R-:W-:Y:S02]  /*12c0*/  ISETP.NE.AND P0, PT, R19, 0x7ff00000, PT ;  /* 0x7ff000001300780c */ /* 0x000fe40003f05270 */
[----:B------:R-:W-:Y:S02]  /*12d0*/  LOP3.LUT R17, R13, 0x80000000, R23, 0x48, !PT ;  /* 0x800000000d117812 */ /* 0x000fe400078e4817 */
[----:B------:R-:W-:-:S13]  /*12e0*/  ISETP.EQ.OR P0, PT, R26, RZ, !P0 ;  /* 0x000000ff1a00720c */ /* 0x000fda0004702670 */
[----:B------:R-:W-:Y:S01]  /*12f0*/  @P0 LOP3.LUT R7, R17, 0x7ff00000, RZ, 0xfc, !PT ;  /* 0x7ff0000011070812 */ /* 0x000fe200078efcff */
[----:B------:R-:W-:Y:S02]  /*1300*/  @!P0 IMAD.MOV.U32 R16, RZ, RZ, RZ ;  /* 0x000000ffff108224 */ /* 0x000fe400078e00ff */
[----:B------:R-:W-:Y:S02]  /*1310*/  @P0 IMAD.MOV.U32 R16, RZ, RZ, RZ ;  /* 0x000000ffff100224 */ /* 0x000fe400078e00ff */
[----:B------:R-:W-:Y:S01]  /*1320*/  @P0 IMAD.MOV.U32 R17, RZ, RZ, R7 ;  /* 0x000000ffff110224 */ /* 0x000fe200078e0007 */
[----:B------:R-:W-:Y:S06]  /*1330*/  BRA `(.L_x_17) ;  /* 0x0000000000147947 */ /* 0x000fec0003800000 */
.L_x_19:
[----:B------:R-:W-:Y:S01]  /*1340*/  LOP3.LUT R17, R23, 0x80000, RZ, 0xfc, !PT ;  /* 0x0008000017117812 */ /* 0x000fe200078efcff */
[----:B------:R-:W-:Y:S01]  /*1350*/  IMAD.MOV.U32 R16, RZ, RZ, R22 ;  /* 0x000000ffff107224 */ /* 0x000fe200078e0016 */
[----:B------:R-:W-:Y:S06]  /*1360*/  BRA `(.L_x_17) ;  /* 0x0000000000087947 */ /* 0x000fec0003800000 */
.L_x_18:
[----:B------:R-:W-:Y:S01]  /*1370*/  LOP3.LUT R17, R13, 0x80000, RZ, 0xfc, !PT ;  /* 0x000800000d117812 */ /* 0x000fe200078efcff */
[----:B------:R-:W-:-:S07]  /*1380*/  IMAD.MOV.U32 R16, RZ, RZ, R12 ;  /* 0x000000ffff107224 */ /* 0x000fce00078e000c */
.L_x_17:
[----:B------:R-:W-:Y:S05]  /*1390*/  BSYNC.RECONVERGENT B1 ;  /* 0x0000000000017941 */ /* 0x000fea0003800200 */
.L_x_15:
[----:B------:R-:W-:Y:S02]  /*13a0*/  IMAD.MOV.U32 R10, RZ, RZ, R2 ;  /* 0x000000ffff0a7224 */ /* 0x000fe400078e0002 */
[----:B------:R-:W-:-:S04]  /*13b0*/  IMAD.MOV.U32 R11, RZ, RZ, 0x0 ;  /* 0x00000000ff0b7424 */ /* 0x000fc800078e00ff */
[----:B------:R-:W-:Y:S05]  /*13c0*/  RET.REL.NODEC R10 `(_Z17inverse_transformPfS_ii) ;  /* 0xffffffec0a0c7950 */ /* 0x000fea0003c3ffff */
        .weak           $__internal_1_$__cuda_sm3x_div_rn_noftz_f32_slowpath
        .type           $__internal_1_$__cuda_sm3x_div_rn_noftz_f32_slowpath,@function
        .size           $__internal_1_$__cuda_sm3x_div_rn_noftz_f32_slowpath,(.L_x_51 - $__internal_1_$__cuda_sm3x_div_rn_noftz_f32_slowpath)
$__internal_1_$__cuda_sm3x_div_rn_noftz_f32_slowpath:
[--C-:B------:R-:W-:Y:S01]  /*13d0*/  SHF.R.U32.HI R7, RZ, 0x17, R0.reuse ;  /* 0x00000017ff077819 */ /* 0x100fe20000011600 */
[----:B------:R-:W-:Y:S01]  /*13e0*/  BSSY.RECONVERGENT B1, `(.L_x_20) ;  /* 0x0000063000017945 */ /* 0x000fe20003800200 */
[----:B------:R-:W-:Y:S02]  /*13f0*/  SHF.R.U32.HI R2, RZ, 0x17, R3 ;  /* 0x00000017ff027819 */ /* 0x000fe40000011603 */
[----:B------:R-:W-:Y:S02]  /*1400*/  LOP3.LUT R15, R7, 0xff, RZ, 0xc0, !PT ;  /* 0x000000ff070f7812 */ /* 0x000fe400078ec0ff */
[----:B------:R-:W-:Y:S01]  /*1410*/  LOP3.LUT R8, R2, 0xff, RZ, 0xc0, !PT ;  /* 0x000000ff02087812 */ /* 0x000fe200078ec0ff */
[----:B------:R-:W-:Y:S02]  /*1420*/  IMAD.MOV.U32 R2, RZ, RZ, R0 ;  /* 0x000000ffff027224 */ /* 0x000fe400078e0000 */
[----:B------:R-:W-:Y:S02]  /*1430*/  VIADD R10, R15, 0xffffffff ;  /* 0xffffffff0f0a7836 */ /* 0x000fe40000000000 */
[----:B------:R-:W-:-:S03]  /*1440*/  VIADD R9, R8, 0xffffffff ;  /* 0xffffffff08097836 */ /* 0x000fc60000000000 */
[----:B------:R-:W-:-:S04]  /*1450*/  ISETP.GT.U32.AND P0, PT, R10, 0xfd, PT ;  /* 0x000000fd0a00780c */ /* 0x000fc80003f04070 */
[----:B------:R-:W-:-:S13]  /*1460*/  ISETP.GT.U32.OR P0, PT, R9, 0xfd, P0 ;  /* 0x000000fd0900780c */ /* 0x000fda0000704470 */
[----:B------:R-:W-:Y:S01]  /*1470*/  @!P0 IMAD.MOV.U32 R7, RZ, RZ, RZ ;  /* 0x000000ffff078224 */ /* 0x000fe200078e00ff */
[----:B------:R-:W-:Y:S06]  /*1480*/  @!P0 BRA `(.L_x_21) ;  /* 0x00000000005c8947 */ /* 0x000fec0003800000 */
[----:B------:R-:W-:Y:S02]  /*1490*/  FSETP.GTU.FTZ.AND P0, PT, |R3|, +INF , PT ;  /* 0x7f8000000300780b */ /* 0x000fe40003f1c200 */
[----:B------:R-:W-:-:S04]  /*14a0*/  FSETP.GTU.FTZ.AND P1, PT, |R0|, +INF , PT ;  /* 0x7f8000000000780b */ /* 0x000fc80003f3c200 */
[----:B------:R-:W-:-:S13]  /*14b0*/  PLOP3.LUT P0, PT, P0, P1, PT, 0xf8, 0x8f ;  /* 0x00000000008f781c */ /* 0x000fda0000703f70 */
[----:B------:R-:W-:Y:S05]  /*14c0*/  @P0 BRA `(.L_x_22) ;  /* 0x00000004004c0947 */ /* 0x000fea0003800000 */
[----:B------:R-:W-:-:S13]  /*14d0*/  LOP3.LUT P0, RZ, R2, 0x7fffffff, R3, 0xc8, !PT ;  /* 0x7fffffff02ff7812 */ /* 0x000fda000780c803 */
[----:B------:R-:W-:Y:S05]  /*14e0*/  @!P0 BRA `(.L_x_23) ;  /* 0x00000004003c8947 */ /* 0x000fea0003800000 */
[C---:B------:R-:W-:Y:S02]  /*14f0*/  FSETP.NEU.FTZ.AND P1, PT, |R3|.reuse, +INF , PT ;  /* 0x7f8000000300780b */ /* 0x040fe40003f3d200 */
[----:B------:R-:W-:Y:S02]  /*1500*/  FSETP.NEU.FTZ.AND P2, PT, |R0|, +INF , PT ;  /* 0x7f8000000000780b */ /* 0x000fe40003f5d200 */
[----:B------:R-:W-:-:S11]  /*1510*/  FSETP.NEU.FTZ.AND P0, PT, |R3|, +INF , PT ;  /* 0x7f8000000300780b */ /* 0x000fd60003f1d200 */
[----:B------:R-:W-:Y:S05]  /*1520*/  @!P2 BRA !P1, `(.L_x_23) ;  /* 0x00000004002ca947 */ /* 0x000fea0004800000 */
[----:B------:R-:W-:-:S04]  /*1530*/  LOP3.LUT P1, RZ, R3, 0x7fffffff, RZ, 0xc0, !PT ;  /* 0x7fffffff03ff7812 */ /* 0x000fc8000782c0ff */
[----:B------:R-:W-:-:S13]  /*1540*/  PLOP3.LUT P1, PT, P2, P1, PT, 0x2f, 0xf2 ;  /* 0x0000000000f2781c */ /* 0x000fda0001722577 */
[----:B------:R-:W-:Y:S05]  /*1550*/  @P1 BRA `(.L_x_24) ;  /* 0x0000000400181947 */ /* 0x000fea0003800000 */
[----:B------:R-:W-:-:S04]  /*1560*/  LOP3.LUT P1, RZ, R2, 0x7fffffff, RZ, 0xc0, !PT ;  /* 0x7fffffff02ff7812 */ /* 0x000fc8000782c0ff */
[----:B------:R-:W-:-:S13]  /*1570*/  PLOP3.LUT P0, PT, P0, P1, PT, 0x2f, 0xf2 ;  /* 0x0000000000f2781c */ /* 0x000fda0000702577 */
[----:B------:R-:W-:Y:S05]  /*1580*/  @P0 BRA `(.L_x_25) ;  /* 0x0000000400000947 */ /* 0x000fea0003800000 */
[----:B------:R-:W-:Y:S02]  /*1590*/  ISETP.GE.AND P0, PT, R9, RZ, PT ;  /* 0x000000ff0900720c */ /* 0x000fe40003f06270 */
[----:B------:R-:W-:-:S11]  /*15a0*/  ISETP.GE.AND P1, PT, R10, RZ, PT ;  /* 0x000000ff0a00720c */ /* 0x000fd60003f26270 */
[----:B------:R-:W-:Y:S02]  /*15b0*/  @P0 IMAD.MOV.U32 R7, RZ, RZ, RZ ;  /* 0x000000ffff070224 */ /* 0x000fe400078e00ff */
[----:B------:R-:W-:Y:S01]  /*15c0*/  @!P0 FFMA R3, R3, 1.84467440737095516160e+19, RZ ;  /* 0x5f80000003038823 */ /* 0x000fe200000000ff */
[----:B------:R-:W-:Y:S02]  /*15d0*/  @!P0 IMAD.MOV.U32 R7, RZ, RZ, -0x40 ;  /* 0xffffffc0ff078424 */ /* 0x000fe400078e00ff */
[----:B------:R-:W-:Y:S02]  /*15e0*/  @!P1 FFMA R2, R0, 1.84467440737095516160e+19, RZ ;  /* 0x5f80000000029823 */ /* 0x000fe400000000ff */
[----:B------:R-:W-:-:S07]  /*15f0*/  @!P1 VIADD R7, R7, 0x40 ;  /* 0x0000004007079836 */ /* 0x000fce0000000000 */
.L_x_21:
[----:B------:R-:W-:Y:S01]  /*1600*/  LEA R9, R15, 0xc0800000, 0x17 ;  /* 0xc08000000f097811 */ /* 0x000fe200078eb8ff */
[----:B------:R-:W-:Y:S01]  /*1610*/  VIADD R8, R8, 0xffffff81 ;  /* 0xffffff8108087836 */ /* 0x000fe20000000000 */
[----:B------:R-:W-:Y:S03]  /*1620*/  BSSY.RECONVERGENT B2, `(.L_x_26) ;  /* 0x0000035000027945 */ /* 0x000fe60003800200 */
[----:B------:R-:W-:Y:S02]  /*1630*/  IMAD.IADD R9, R2, 0x1, -R9 ;  /* 0x0000000102097824 */ /* 0x000fe400078e0a09 */
[C---:B------:R-:W-:Y:S01]  /*1640*/  IMAD R2, R8.reuse, -0x800000, R3 ;  /* 0xff80000008027824 */ /* 0x040fe200078e0203 */
[----:B------:R-:W-:Y:S01]  /*1650*/  IADD3 R8, PT, PT, R8, 0x7f, -R15 ;  /* 0x0000007f08087810 */ /* 0x000fe20007ffe80f */
[----:B------:R-:W0:Y:S01]  /*1660*/  MUFU.RCP R10, R9 ;  /* 0x00000009000a7308 */ /* 0x000e220000001000 */
[----:B------:R-:W-:-:S03]  /*1670*/  FADD.FTZ R11, -R9, -RZ ;  /* 0x800000ff090b7221 */ /* 0x000fc60000010100 */
[----:B------:R-:W-:Y:S02]  /*1680*/  IMAD.IADD R8, R8, 0x1, R7 ;  /* 0x0000000108087824 */ /* 0x000fe400078e0207 */
[----:B0-----:R-:W-:-:S04]  /*1690*/  FFMA R13, R10, R11, 1 ;  /* 0x3f8000000a0d7423 */ /* 0x001fc8000000000b */
[----:B------:R-:W-:-:S04]  /*16a0*/  FFMA R12, R10, R13, R10 ;  /* 0x0000000d0a0c7223 */ /* 0x000fc8000000000a */
[----:B------:R-:W-:-:S04]  /*16b0*/  FFMA R3, R2, R12, RZ ;  /* 0x0000000c02037223 */ /* 0x000fc800000000ff */
[----:B------:R-:W-:-:S04]  /*16c0*/  FFMA R10, R11, R3, R2 ;  /* 0x000000030b0a7223 */ /* 0x000fc80000000002 */
[----:B------:R-:W-:-:S04]  /*16d0*/  FFMA R13, R12, R10, R3 ;  /* 0x0000000a0c0d7223 */ /* 0x000fc80000000003 */
[----:B------:R-:W-:-:S04]  /*16e0*/  FFMA R10, R11, R13, R2 ;  /* 0x0000000d0b0a7223 */ /* 0x000fc80000000002 */
[----:B------:R-:W-:-:S05]  /*16f0*/  FFMA R2, R12, R10, R13 ;  /* 0x0000000a0c027223 */ /* 0x000fca000000000d */
[----:B------:R-:W-:-:S04]  /*1700*/  SHF.R.U32.HI R3, RZ, 0x17, R2 ;  /* 0x00000017ff037819 */ /* 0x000fc80000011602 */
[----:B------:R-:W-:-:S05]  /*1710*/  LOP3.LUT R3, R3, 0xff, RZ, 0xc0, !PT ;  /* 0x000000ff03037812 */ /* 0x000fca00078ec0ff */
[----:B------:R-:W-:-:S04]  /*1720*/  IMAD.IADD R9, R3, 0x1, R8 ;  /* 0x0000000103097824 */ /* 0x000fc800078e0208 */
[----:B------:R-:W-:-:S05]  /*1730*/  VIADD R3, R9, 0xffffffff ;  /* 0xffffffff09037836 */ /* 0x000fca0000000000 */
[----:B------:R-:W-:-:S13]  /*1740*/  ISETP.GE.U32.AND P0, PT, R3, 0xfe, PT ;  /* 0x000000fe0300780c */ /* 0x000fda0003f06070 */
[----:B------:R-:W-:Y:S05]  /*1750*/  @!P0 BRA `(.L_x_27) ;  /* 0x0000000000808947 */ /* 0x000fea0003800000 */
[----:B------:R-:W-:-:S13]  /*1760*/  ISETP.GT.AND P0, PT, R9, 0xfe, PT ;  /* 0x000000fe0900780c */ /* 0x000fda0003f04270 */
[----:B------:R-:W-:Y:S05]  /*1770*/  @P0 BRA `(.L_x_28) ;  /* 0x00000000006c0947 */ /* 0x000fea0003800000 */
[----:B------:R-:W-:-:S13]  /*1780*/  ISETP.GE.AND P0, PT, R9, 0x1, PT ;  /* 0x000000010900780c */ /* 0x000fda0003f06270 */
[----:B------:R-:W-:Y:S05]  /*1790*/  @P0 BRA `(.L_x_29) ;  /* 0x0000000000740947 */ /* 0x000fea0003800000 */
[----:B------:R-:W-:Y:S02]  /*17a0*/  ISETP.GE.AND P0, PT, R9, -0x18, PT ;  /* 0xffffffe80900780c */ /* 0x000fe40003f06270 */
[----:B------:R-:W-:-:S11]  /*17b0*/  LOP3.LUT R2, R2, 0x80000000, RZ, 0xc0, !PT ;  /* 0x8000000002027812 */ /* 0x000fd600078ec0ff */
[----:B------:R-:W-:Y:S05]  /*17c0*/  @!P0 BRA `(.L_x_29) ;  /* 0x0000000000688947 */ /* 0x000fea0003800000 */
[CCC-:B------:R-:W-:Y:S01]  /*17d0*/  FFMA.RZ R3, R12.reuse, R10.reuse, R13.reuse ;  /* 0x0000000a0c037223 */ /* 0x1c0fe2000000c00d */
[CCC-:B------:R-:W-:Y:S01]  /*17e0*/  FFMA.RM R8, R12.reuse, R10.reuse, R13.reuse ;  /* 0x0000000a0c087223 */ /* 0x1c0fe2000000400d */
[C---:B------:R-:W-:Y:S02]  /*17f0*/  ISETP.NE.AND P2, PT, R9.reuse, RZ, PT ;  /* 0x000000ff0900720c */ /* 0x040fe40003f45270 */
[----:B------:R-:W-:Y:S02]  /*1800*/  ISETP.NE.AND P1, PT, R9, RZ, PT ;  /* 0x000000ff0900720c */ /* 0x000fe40003f25270 */
[----:B------:R-:W-:Y:S01]  /*1810*/  LOP3.LUT R7, R3, 0x7fffff, RZ, 0xc0, !PT ;  /* 0x007fffff03077812 */ /* 0x000fe200078ec0ff */
[----:B------:R-:W-:Y:S01]  /*1820*/  FFMA.RP R3, R12, R10, R13 ;  /* 0x0000000a0c037223 */ /* 0x000fe2000000800d */
[----:B------:R-:W-:Y:S02]  /*1830*/  VIADD R10, R9, 0x20 ;  /* 0x00000020090a7836 */ /* 0x000fe40000000000 */
[----:B------:R-:W-:Y:S01]  /*1840*/  LOP3.LUT R7, R7, 0x800000, RZ, 0xfc, !PT ;  /* 0x0080000007077812 */ /* 0x000fe200078efcff */
[----:B------:R-:W-:Y:S01]  /*1850*/  IMAD.MOV R9, RZ, RZ, -R9 ;  /* 0x000000ffff097224 */ /* 0x000fe200078e0a09 */
[----:B------:R-:W-:-:S02]  /*1860*/  FSETP.NEU.FTZ.AND P0, PT, R3, R8, PT ;  /* 0x000000080300720b */ /* 0x000fc40003f1d000 */
[----:B------:R-:W-:Y:S02]  /*1870*/  SHF.L.U32 R10, R7, R10, RZ ;  /* 0x0000000a070a7219 */ /* 0x000fe400000006ff */
[----:B------:R-:W-:Y:S02]  /*1880*/  SEL R8, R9, RZ, P2 ;  /* 0x000000ff09087207 */ /* 0x000fe40001000000 */
[----:B------:R-:W-:Y:S02]  /*1890*/  ISETP.NE.AND P1, PT, R10, RZ, P1 ;  /* 0x000000ff0a00720c */ /* 0x000fe40000f25270 */
[----:B------:R-:W-:Y:S02]  /*18a0*/  SHF.R.U32.HI R8, RZ, R8, R7 ;  /* 0x00000008ff087219 */ /* 0x000fe40000011607 */
[----:B------:R-:W-:Y:S02]  /*18b0*/  PLOP3.LUT P0, PT, P0, P1, PT, 0xf8, 0x8f ;  /* 0x00000000008f781c */ /* 0x000fe40000703f70 */
[----:B------:R-:W-:-:S02]  /*18c0*/  SHF.R.U32.HI R10, RZ, 0x1, R8 ;  /* 0x00000001ff0a7819 */ /* 0x000fc40000011608 */
[----:B------:R-:W-:-:S04]  /*18d0*/  SEL R3, RZ, 0x1, !P0 ;  /* 0x00000001ff037807 */ /* 0x000fc80004000000 */
[----:B------:R-:W-:-:S04]  /*18e0*/  LOP3.LUT R3, R3, 0x1, R10, 0xf8, !PT ;  /* 0x0000000103037812 */ /* 0x000fc800078ef80a */
[----:B------:R-:W-:-:S05]  /*18f0*/  LOP3.LUT R3, R3, R8, RZ, 0xc0, !PT ;  /* 0x0000000803037212 */ /* 0x000fca00078ec0ff */
[----:B------:R-:W-:-:S05]  /*1900*/  IMAD.IADD R3, R10, 0x1, R3 ;  /* 0x000000010a037824 */ /* 0x000fca00078e0203 */
[----:B------:R-:W-:Y:S01]  /*1910*/  LOP3.LUT R2, R3, R2, RZ, 0xfc, !PT ;  /* 0x0000000203027212 */ /* 0x000fe200078efcff */
[----:B------:R-:W-:Y:S06]  /*1920*/  BRA `(.L_x_29) ;  /* 0x0000000000107947 */ /* 0x000fec0003800000 */
.L_x_28:
[----:B------:R-:W-:-:S04]  /*1930*/  LOP3.LUT R2, R2, 0x80000000, RZ, 0xc0, !PT ;  /* 0x8000000002027812 */ /* 0x000fc800078ec0ff */
[----:B------:R-:W-:Y:S01]  /*1940*/  LOP3.LUT R2, R2, 0x7f800000, RZ, 0xfc, !PT ;  /* 0x7f80000002027812 */ /* 0x000fe200078efcff */
[----:B------:R-:W-:Y:S06]  /*1950*/  BRA `(.L_x_29) ;  /* 0x0000000000047947 */ /* 0x000fec0003800000 */
.L_x_27:
[----:B------:R-:W-:-:S07]  /*1960*/  IMAD R2, R8, 0x800000, R2 ;  /* 0x0080000008027824 */ /* 0x000fce00078e0202 */
.L_x_29:
[----:B------:R-:W-:Y:S05]  /*1970*/  BSYNC.RECONVERGENT B2 ;  /* 0x0000000000027941 */ /* 0x000fea0003800200 */
.L_x_26:
[----:B------:R-:W-:Y:S05]  /*1980*/  BRA `(.L_x_30) ;  /* 0x0000000000207947 */ /* 0x000fea0003800000 */
.L_x_25:
[----:B------:R-:W-:-:S04]  /*1990*/  LOP3.LUT R2, R2, 0x80000000, R3, 0x48, !PT ;  /* 0x8000000002027812 */ /* 0x000fc800078e4803 */
[----:B------:R-:W-:Y:S01]  /*19a0*/  LOP3.LUT R2, R2, 0x7f800000, RZ, 0xfc, !PT ;  /* 0x7f80000002027812 */ /* 0x000fe200078efcff */
[----:B------:R-:W-:Y:S06]  /*19b0*/  BRA `(.L_x_30) ;  /* 0x0000000000147947 */ /* 0x000fec0003800000 */
.L_x_24:
[----:B------:R-:W-:Y:S01]  /*19c0*/  LOP3.LUT R2, R2, 0x80000000, R3, 0x48, !PT ;  /* 0x8000000002027812 */ /* 0x000fe200078e4803 */
[----:B------:R-:W-:Y:S06]  /*19d0*/  BRA `(.L_x_30) ;  /* 0x00000000000c7947 */ /* 0x000fec0003800000 */
.L_x_23:
[----:B------:R-:W0:Y:S01]  /*19e0*/  MUFU.RSQ R2, -QNAN ;  /* 0xffc0000000027908 */ /* 0x000e220000001400 */
[----:B------:R-:W-:Y:S05]  /*19f0*/  BRA `(.L_x_30) ;  /* 0x0000000000047947 */ /* 0x000fea0003800000 */
.L_x_22:
[----:B------:R-:W-:-:S07]  /*1a00*/  FADD.FTZ R2, R3, R0 ;  /* 0x0000000003027221 */ /* 0x000fce0000010000 */
.L_x_30:
[----:B------:R-:W-:Y:S05]  /*1a10*/  BSYNC.RECONVERGENT B1 ;  /* 0x0000000000017941 */ /* 0x000fea0003800200 */
.L_x_20:
[----:B------:R-:W-:-:S04]  /*1a20*/  IMAD.MOV.U32 R7, RZ, RZ, 0x0 ;  /* 0x00000000ff077424 */ /* 0x000fc800078e00ff */
[----:B0-----:R-:W-:Y:S05]  /*1a30*/  RET.REL.NODEC R6 `(_Z17inverse_transformPfS_ii) ;  /* 0xffffffe406707950 */ /* 0x001fea0003c3ffff */
.L_x_31:
[----:B------:R-:W-:-:S00]  /*1a40*/  BRA `(.L_x_31) ;  /* 0xfffffffc00fc7947 */ /* 0x000fc0000383ffff */
[----:B------:R-:W-:-:S00]  /*1a50*/  NOP ;  /* 0x0000000000007918 */ /* 0x000fc00000000000 */
        /* <DEDUP_REMOVED lines=10> */
.L_x_51:


//--------------------- .text._Z17fourier_transformPfS_iii --------------------------
	.section	.text._Z17fourier_transformPfS_iii,"ax",@progbits
	.align	128
        .global         _Z17fourier_transformPfS_iii
        .type           _Z17fourier_transformPfS_iii,@function
        .size           _Z17fourier_transformPfS_iii,(.L_x_52 - _Z17fourier_transformPfS_iii)
        .other          _Z17fourier_transformPfS_iii,@"STO_CUDA_ENTRY STV_DEFAULT"
_Z17fourier_transformPfS_iii:
.text._Z17fourier_transformPfS_iii:
[----:B------:R-:W0:Y:S08]  /*0000*/  LDC R1, c[0x0][0x37c] ;  /* 0x0000df00ff017b82 */ /* 0x000e300000000800 */
[----:B------:R-:W1:Y:S01]  /*0010*/  LDC R23, c[0x0][0x390] ;  /* 0x0000e400ff177b82 */ /* 0x000e620000000800 */
[----:B0-----:R-:W-:Y:S01]  /*0020*/  VIADD R1, R1, 0xffffffe0 ;  /* 0xffffffe001017836 */ /* 0x001fe20000000000 */
[----:B-1----:R-:W-:-:S13]  /*0030*/  ISETP.GE.AND P0, PT, R23, 0x1, PT ;  /* 0x000000011700780c */ /* 0x002fda0003f06270 */
[----:B------:R-:W-:Y:S05]  /*0040*/  @!P0 EXIT ;  /* 0x000000000000894d */ /* 0x000fea0003800000 */
[----:B------:R-:W0:Y:S01]  /*0050*/  S2R R2, SR_TID.X ;  /* 0x0000000000027919 */ /* 0x000e220000002100 */
[----:B------:R-:W1:Y:S01]  /*0060*/  LDCU UR5, c[0x0][0x394] ;  /* 0x00007280ff0577ac */ /* 0x000e620008000800 */
        /* <DEDUP_REMOVED lines=8> */
.L_x_40:
[----:B-1----:R-:W1:Y:S01]  /*00f0*/  LDC R3, c[0x0][0x390] ;  /* 0x0000e400ff037b82 */ /* 0x002e620000000800 */
[----:B0-----:R-:W-:Y:S01]  /*0100*/  IMAD.MOV.U32 R4, RZ, RZ, RZ ;  /* 0x000000ffff047224 */ /* 0x001fe200078e00ff */
[----:B------:R-:W-:Y:S01]  /*0110*/  UMOV UR5, URZ ;  /* 0x000000ff00057c82 */ /* 0x000fe20008000000 */
[----:B-1----:R-:W-:-:S04]  /*0120*/  IMAD R3, R2, R3, UR4 ;  /* 0x0000000402037e24 */ /* 0x002fc8000f8e0203 */
[----:B------:R1:W2:Y:S03]  /*0130*/  I2F.F64 R8, R3 ;  /* 0x0000000300087312 */ /* 0x0002a60000201c00 */
.L_x_39:
        /* <DEDUP_REMOVED lines=23> */
[----:B-1----:R-:W-:Y:S05]  /*02b0*/  CALL.REL.NOINC `($__internal_2_$__cuda_sm20_div_rn_f64_full) ;  /* 0x00000008006c7944 */ /* 0x002fea0003c00000 */
[----:B------:R-:W-:Y:S02]  /*02c0*/  IMAD.MOV.U32 R6, RZ, RZ, R10 ;  /* 0x000000ffff067224 */ /* 0x000fe400078e000a */
[----:B------:R-:W-:-:S07]  /*02d0*/  IMAD.MOV.U32 R7, RZ, RZ, R11 ;  /* 0x000000ffff077224 */ /* 0x000fce00078e000b */
.L_x_34:
[----:B------:R-:W-:Y:S05]  /*02e0*/  BSYNC.RECONVERGENT B0 ;  /* 0x0000000000007941 */ /* 0x000fea0003800200 */
.L_x_33:
        /* <DEDUP_REMOVED lines=22> */
.L_x_38:
        /* <DEDUP_REMOVED lines=37> */
[----:B------:R-:W2:Y:S01]  /*06a0*/  I2F.F64.S64 R12, R12 ;  /* 0x0000000c000c7312 */ /* 0x000ea20000301c00 */
[----:B------:R-:W-:-:S05]  /*06b0*/  LEA.HI R0, R6, R5, RZ, 0x1 ;  /* 0x0000000506007211 */ /* 0x000fca00078f08ff */
[----:B------:R-:W-:-:S04]  /*06c0*/  IMAD.MOV R5, RZ, RZ, -R0 ;  /* 0x000000ffff057224 */ /* 0x000fc800078e0a00 */
[----:B------:R-:W-:Y:S01]  /*06d0*/  @!P0 IMAD.MOV.U32 R0, RZ, RZ, R5 ;  /* 0x000000ffff008224 */ /* 0x000fe200078e0005 */
[----:B--2---:R-:W-:-:S10]  /*06e0*/  DMUL R16, R12, UR6 ;  /* 0x000000060c107c28 */ /* 0x004fd40008000000 */
[----:B------:R-:W2:Y:S02]  /*06f0*/  F2F.F32.F64 R16, R16 ;  /* 0x0000001000107310 */ /* 0x000ea40000301000 */
[----:B--2---:R-:W-:Y:S01]  /*0700*/  FSEL R5, -R16, R16, !P1 ;  /* 0x0000001010057208 */ /* 0x004fe20004800100 */
[----:B0-----:R-:W-:Y:S06]  /*0710*/  BRA `(.L_x_36) ;  /* 0x0000000000087947 */ /* 0x001fec0003800000 */
.L_x_37:
[----:B------:R-:W-:Y:S01]  /*0720*/  FMUL R5, RZ, R15 ;  /* 0x0000000fff057220 */ /* 0x000fe20000400000 */
[----:B------:R-:W-:-:S07]  /*0730*/  IMAD.MOV.U32 R0, RZ, RZ, RZ ;  /* 0x000000ffff007224 */ /* 0x000fce00078e00ff */
.L_x_36:
[----:B------:R-:W-:Y:S05]  /*0740*/  BSYNC.RECONVERGENT B0 ;  /* 0x0000000000007941 */ /* 0x000fea0003800200 */
.L_x_35:
[----:B------:R-:W-:Y:S01]  /*0750*/  LOP3.LUT R10, R0, 0x1, RZ, 0xc0, !PT ;  /* 0x00000001000a7812 */ /* 0x000fe200078ec0ff */
[----:B------:R-:W-:Y:S02]  /*0760*/  IMAD.MOV.U32 R6, RZ, RZ, 0x37cbac00 ;  /* 0x37cbac00ff067424 */ /* 0x000fe400078e00ff */
[----:B------:R-:W-:Y:S01]  /*0770*/  FMUL R7, R5, R5 ;  /* 0x0000000505077220 */ /* 0x000fe20000400000 */
[----:B------:R-:W0:Y:S01]  /*0780*/  LDCU UR6, c[0x0][0x394] ;  /* 0x00007280ff0677ac */ /* 0x000e220008000800 */
[----:B------:R-:W-:Y:S01]  /*0790*/  ISETP.NE.U32.AND P0, PT, R10, 0x1, PT ;  /* 0x000000010a00780c */ /* 0x000fe20003f05070 */
[----:B------:R-:W-:Y:S02]  /*07a0*/  IMAD.MOV.U32 R10, RZ, RZ, 0x3c0885e4 ;  /* 0x3c0885e4ff0a7424 */ /* 0x000fe400078e00ff */
[----:B------:R-:W-:Y:S01]  /*07b0*/  FFMA R6, R7, R6, -0.0013887860113754868507 ;  /* 0xbab607ed07067423 */ /* 0x000fe20000000006 */
[----:B------:R-:W-:Y:S01]  /*07c0*/  VIADD R0, R0, 0x1 ;  /* 0x0000000100007836 */ /* 0x000fe20000000000 */
[----:B------:R-:W-:Y:S01]  /*07d0*/  UIADD3 UR5, UPT, UPT, UR5, 0x1, URZ ;  /* 0x0000000105057890 */ /* 0x000fe2000fffe0ff */
[----:B------:R-:W-:Y:S01]  /*07e0*/  IMAD.MOV.U32 R13, RZ, RZ, 0x3e2aaaa8 ;  /* 0x3e2aaaa8ff0d7424 */ /* 0x000fe200078e00ff */
[----:B------:R-:W-:-:S02]  /*07f0*/  FSEL R10, R10, 0.041666727513074874878, !P0 ;  /* 0x3d2aaabb0a0a7808 */ /* 0x000fc40004000000 */
[----:B------:R-:W-:Y:S02]  /*0800*/  FSEL R6, R6, -0.00019574658654164522886, P0 ;  /* 0xb94d415306067808 */ /* 0x000fe40000000000 */
        /* <DEDUP_REMOVED lines=20> */
.L_x_32:
[C---:B------:R-:W-:Y:S01]  /*0950*/  ISETP.GE.U32.AND P0, PT, R23.reuse, 0x8, PT ;  /* 0x000000081700780c */ /* 0x040fe20003f06070 */
[----:B------:R-:W-:Y:S01]  /*0960*/  IMAD.MOV.U32 R3, RZ, RZ, RZ ;  /* 0x000000ffff037224 */ /* 0x000fe200078e00ff */
[----:B------:R-:W-:-:S04]  /*0970*/  LOP3.LUT R0, R23, 0x7, RZ, 0xc0, !PT ;  /* 0x0000000717007812 */ /* 0x000fc800078ec0ff */
[----:B------:R-:W-:-:S07]  /*0980*/  ISETP.NE.AND P1, PT, R0, RZ, PT ;  /* 0x000000ff0000720c */ /* 0x000fce0003f25270 */
[----:B------:R-:W-:Y:S06]  /*0990*/  @!P0 BRA `(.L_x_41) ;  /* 0x0000000000408947 */ /* 0x000fec0003800000 */
[----:B------:R-:W0:Y:S01]  /*09a0*/  LDC.64 R6, c[0x0][0x388] ;  /* 0x0000e200ff067b82 */ /* 0x000e220000000a00 */
[----:B------:R-:W-:Y:S01]  /*09b0*/  LOP3.LUT R3, R23, 0x7ffffff8, RZ, 0xc0, !PT ;  /* 0x7ffffff817037812 */ /* 0x000fe200078ec0ff */
[----:B------:R-:W-:-:S06]  /*09c0*/  UMOV UR4, URZ ;  /* 0x000000ff00047c82 */ /* 0x000fcc0008000000 */
.L_x_42:
[----:B-1----:R-:W-:Y:S01]  /*09d0*/  IMAD R5, R2, R23, UR4 ;  /* 0x0000000402057e24 */ /* 0x002fe2000f8e0217 */
[----:B------:R-:W-:-:S03]  /*09e0*/  UIADD3 UR4, UPT, UPT, UR4, 0x8, URZ ;  /* 0x0000000804047890 */ /* 0x000fc6000fffe0ff */
[----:B0-----:R-:W-:-:S03]  /*09f0*/  IMAD.WIDE R4, R5, 0x4, R6 ;  /* 0x0000000405047825 */ /* 0x001fc600078e0206 */
[----:B------:R-:W-:Y:S02]  /*0a00*/  ISETP.NE.AND P0, PT, R3, UR4, PT ;  /* 0x0000000403007c0c */ /* 0x000fe4000bf05270 */
[----:B------:R1:W-:Y:S04]  /*0a10*/  STG.E desc[UR8][R4.64], RZ ;  /* 0x000000ff04007986 */ /* 0x0003e8000c101908 */
[----:B------:R1:W-:Y:S04]  /*0a20*/  STG.E desc[UR8][R4.64+0x4], RZ ;  /* 0x000004ff04007986 */ /* 0x0003e8000c101908 */
[----:B------:R1:W-:Y:S04]  /*0a30*/  STG.E desc[UR8][R4.64+0x8], RZ ;  /* 0x000008ff04007986 */ /* 0x0003e8000c101908 */
[----:B------:R1:W-:Y:S04]  /*0a40*/  STG.E desc[UR8][R4.64+0xc], RZ ;  /* 0x00000cff04007986 */ /* 0x0003e8000c101908 */
[----:B------:R1:W-:Y:S04]  /*0a50*/  STG.E desc[UR8][R4.64+0x10], RZ ;  /* 0x000010ff04007986 */ /* 0x0003e8000c101908 */
[----:B------:R1:W-:Y:S04]  /*0a60*/  STG.E desc[UR8][R4.64+0x14], RZ ;  /* 0x000014ff04007986 */ /* 0x0003e8000c101908 */
[----:B------:R1:W-:Y:S04]  /*0a70*/  STG.E desc[UR8][R4.64+0x18], RZ ;  /* 0x000018ff04007986 */ /* 0x0003e8000c101908 */
[----:B------:R1:W-:Y:S01]  /*0a80*/  STG.E desc[UR8][R4.64+0x1c], RZ ;  /* 0x00001cff04007986 */ /* 0x0003e2000c101908 */
[----:B------:R-:W-:Y:S05]  /*0a90*/  @P0 BRA `(.L_x_42) ;  /* 0xfffffffc00cc0947 */ /* 0x000fea000383ffff */
.L_x_41:
        /* <DEDUP_REMOVED lines=9> */
[----:B------:R0:W-:Y:S04]  /*0b30*/  STG.E desc[UR8][R4.64], RZ ;  /* 0x000000ff04007986 */ /* 0x0001e8000c101908 */
[----:B------:R0:W-:Y:S04]  /*0b40*/  STG.E desc[UR8][R4.64+0x4], RZ ;  /* 0x000004ff04007986 */ /* 0x0001e8000c101908 */
[----:B------:R0:W-:Y:S04]  /*0b50*/  STG.E desc[UR8][R4.64+0x8], RZ ;  /* 0x000008ff04007986 */ /* 0x0001e8000c101908 */
[----:B------:R0:W-:Y:S02]  /*0b60*/  STG.E desc[UR8][R4.64+0xc], RZ ;  /* 0x00000cff04007986 */ /* 0x0001e4000c101908 */
.L_x_43:
[----:B------:R-:W-:Y:S05]  /*0b70*/  @!P1 EXIT ;  /* 0x000000000000994d */ /* 0x000fea0003800000 */
[----:B------:R-:W-:Y:S02]  /*0b80*/  ISETP.NE.AND P0, PT, R6, 0x1, PT ;  /* 0x000000010600780c */ /* 0x000fe40003f05270 */
[----:B------:R-:W-:-:S04]  /*0b90*/  LOP3.LUT R0, R23, 0x1, RZ, 0xc0, !PT ;  /* 0x0000000117007812 */ /* 0x000fc800078ec0ff */
[----:B------:R-:W-:-:S07]  /*0ba0*/  ISETP.NE.U32.AND P1, PT, R0, 0x1, PT ;  /* 0x000000010000780c */ /* 0x000fce0003f25070 */
[----:B01----:R-:W0:Y:S01]  /*0bb0*/  @P0 LDC.64 R4, c[0x0][0x388] ;  /* 0x0000e200ff040b82 */ /* 0x003e220000000a00 */
[----:B------:R-:W-:-:S04]  /*0bc0*/  @P0 IMAD R7, R2, R23, R3 ;  /* 0x0000001702070224 */ /* 0x000fc800078e0203 */
[----:B0-----:R-:W-:-:S05]  /*0bd0*/  @P0 IMAD.WIDE R4, R7, 0x4, R4 ;  /* 0x0000000407040825 */ /* 0x001fca00078e0204 */
[----:B------:R0:W-:Y:S04]  /*0be0*/  @P0 STG.E desc[UR8][R4.64], RZ ;  /* 0x000000ff04000986 */ /* 0x0001e8000c101908 */
[----:B------:R0:W-:Y:S01]  /*0bf0*/  @P0 STG.E desc[UR8][R4.64+0x4], RZ ;  /* 0x000004ff04000986 */ /* 0x0001e2000c101908 */
[----:B------:R-:W-:Y:S05]  /*0c00*/  @P1 EXIT ;  /* 0x000000000000194d */ /* 0x000fea0003800000 */
[----:B0-----:R-:W0:Y:S01]  /*0c10*/  LDC.64 R4, c[0x0][0x388] ;  /* 0x0000e200ff047b82 */ /* 0x001e220000000a00 */
[----:B------:R-:W-:-:S04]  /*0c20*/  @P0 VIADD R3, R3, 0x2 ;  /* 0x0000000203030836 */ /* 0x000fc80000000000 */
[----:B------:R-:W-:-:S04]  /*0c30*/  IMAD R3, R2, R23, R3 ;  /* 0x0000001702037224 */ /* 0x000fc800078e0203 */
[----:B0-----:R-:W-:-:S05]  /*0c40*/  IMAD.WIDE R2, R3, 0x4, R4 ;  /* 0x0000000403027825 */ /* 0x001fca00078e0204 */
[----:B------:R-:W-:Y:S01]  /*0c50*/  STG.E desc[UR8][R2.64], RZ ;  /* 0x000000ff02007986 */ /* 0x000fe2000c101908 */
[----:B------:R-:W-:Y:S05]  /*0c60*/  EXIT ;  /* 0x000000000000794d */ /* 0x000fea0003800000 */
        .weak           $__internal_2_$__cuda_sm20_div_rn_f64_full
        .type           $__internal_2_$__cuda_sm20_div_rn_f64_full,@function
        .size           $__internal_2_$__cuda_sm20_div_rn_f64_full,(.L_x_52 - $__internal_2_$__cuda_sm20_div_rn_f64_full)
$__internal_2_$__cuda_sm20_div_rn_f64_full:
[C---:B------:R-:W-:Y:S01]  /*0c70*/  FSETP.GEU.AND P0, PT, |R23|.reuse, 1.469367938527859385e-39, PT ;  /* 0x001000001700780b */ /* 0x040fe20003f0e200 */
[----:B------:R-:W-:Y:S01]  /*0c80*/  IMAD.MOV.U32 R14, RZ, RZ, 0x1 ;  /* 0x00000001ff0e7424 */ /* 0x000fe200078e00ff */
[----:B------:R-:W-:Y:S01]  /*0c90*/  LOP3.LUT R10, R23, 0x800fffff, RZ, 0xc0, !PT ;  /* 0x800fffff170a7812 */ /* 0x000fe200078ec0ff */
[----:B------:R-:W-:Y:S01]  /*0ca0*/  BSSY.RECONVERGENT B1, `(.L_x_44) ;  /* 0x0000054000017945 */ /* 0x000fe20003800200 */
[C---:B------:R-:W-:Y:S02]  /*0cb0*/  FSETP.GEU.AND P2, PT, |R13|.reuse, 1.469367938527859385e-39, PT ;  /* 0x001000000d00780b */ /* 0x040fe40003f4e200 */
        /* <DEDUP_REMOVED lines=8> */
[----:B------:R-:W-:Y:S01]  /*0d40*/  @!P2 ISETP.GE.U32.AND P3, PT, R6, R7, PT ;  /* 0x000000070600a20c */ /* 0x000fe20003f66070 */
[----:B------:R-:W-:Y:S01]  /*0d50*/  IMAD.MOV.U32 R7, RZ, RZ, 0x1ca00000 ;  /* 0x1ca00000ff077424 */ /* 0x000fe200078e00ff */
[----:B------:R-:W-:-:S04]  /*0d60*/  @!P0 LOP3.LUT R25, R11, 0x7ff00000, RZ, 0xc0, !PT ;  /* 0x7ff000000b198812 */ /* 0x000fc800078ec0ff */
[----:B------:R-:W-:-:S04]  /*0d70*/  @!P2 SEL R17, R7, 0x63400000, !P3 ;  /* 0x634000000711a807 */ /* 0x000fc80005800000 */
[----:B------:R-:W-:-:S04]  /*0d80*/  @!P2 LOP3.LUT R20, R17, 0x80000000, R13, 0xf8, !PT ;  /* 0x800000001114a812 */ /* 0x000fc800078ef80d */
[----:B------:R-:W-:Y:S01]  /*0d90*/  @!P2 LOP3.LUT R21, R20, 0x100000, RZ, 0xfc, !PT ;  /* 0x001000001415a812 */ /* 0x000fe200078efcff */
[----:B0-----:R-:W-:Y:S01]  /*0da0*/  DFMA R18, R14, -R10, 1 ;  /* 0x3ff000000e12742b */ /* 0x001fe2000000080a */
[----:B------:R-:W-:-:S07]  /*0db0*/  @!P2 IMAD.MOV.U32 R20, RZ, RZ, RZ ;  /* 0x000000ffff14a224 */ /* 0x000fce00078e00ff */
        /* <DEDUP_REMOVED lines=12> */
[----:B------:R-:W-:Y:S01]  /*0e80*/  @!P2 LOP3.LUT R16, R15, 0x7ff00000, RZ, 0xc0, !PT ;  /* 0x7ff000000f10a812 */ /* 0x000fe200078ec0ff */
[----:B------:R-:W-:-:S04]  /*0e90*/  VIADD R18, R25, 0xffffffff ;  /* 0xffffffff19127836 */ /* 0x000fc80000000000 */
[----:B------:R-:W-:-:S05]  /*0ea0*/  VIADD R17, R16, 0xffffffff ;  /* 0xffffffff10117836 */ /* 0x000fca0000000000 */
[----:B------:R-:W-:-:S04]  /*0eb0*/  ISETP.GT.U32.AND P0, PT, R17, 0x7feffffe, PT ;  /* 0x7feffffe1100780c */ /* 0x000fc80003f04070 */
[----:B------:R-:W-:-:S13]  /*0ec0*/  ISETP.GT.U32.OR P0, PT, R18, 0x7feffffe, P0 ;  /* 0x7feffffe1200780c */ /* 0x000fda0000704470 */
[----:B------:R-:W-:Y:S05]  /*0ed0*/  @P0 BRA `(.L_x_45) ;  /* 0x00000000006c0947 */ /* 0x000fea0003800000 */
[----:B------:R-:W-:-:S04]  /*0ee0*/  LOP3.LUT R13, R23, 0x7ff00000, RZ, 0xc0, !PT ;  /* 0x7ff00000170d7812 */ /* 0x000fc800078ec0ff */
[CC--:B------:R-:W-:Y:S02]  /*0ef0*/  VIADDMNMX R12, R6.reuse, -R13.reuse, 0xb9600000, !PT ;  /* 0xb9600000060c7446 */ /* 0x0c0fe4000780090d */
[----:B------:R-:W-:Y:S02]  /*0f00*/  ISETP.GE.U32.AND P0, PT, R6, R13, PT ;  /* 0x0000000d0600720c */ /* 0x000fe40003f06070 */
[----:B------:R-:W-:Y:S02]  /*0f10*/  VIMNMX R12, PT, PT, R12, 0x46a00000, PT ;  /* 0x46a000000c0c7848 */ /* 0x000fe40003fe0100 */
[----:B------:R-:W-:-:S05]  /*0f20*/  SEL R7, R7, 0x63400000, !P0 ;  /* 0x6340000007077807 */ /* 0x000fca0004000000 */
[----:B------:R-:W-:Y:S02]  /*0f30*/  IMAD.IADD R16, R12, 0x1, -R7 ;  /* 0x000000010c107824 */ /* 0x000fe400078e0a07 */
[----:B------:R-:W-:Y:S02]  /*0f40*/  IMAD.MOV.U32 R12, RZ, RZ, RZ ;  /* 0x000000ffff0c7224 */ /* 0x000fe400078e00ff */
        /* <DEDUP_REMOVED lines=12> */
[----:B------:R-:W-:-:S06]  /*1010*/  IMAD.MOV.U32 R10, RZ, RZ, RZ ;  /* 0x000000ffff0a7224 */ /* 0x000fcc00078e00ff */
[----:B------:R-:W-:-:S03]  /*1020*/  DFMA R10, R6, -R10, R20 ;  /* 0x8000000a060a722b */ /* 0x000fc60000000014 */
[----:B------:R-:W-:-:S03]  /*1030*/  LOP3.LUT R15, R13, R15, RZ, 0x3c, !PT ;  /* 0x0000000f0d0f7212 */ /* 0x000fc600078e3cff */
[----:B------:R-:W-:-:S04]  /*1040*/  IADD3 R10, PT, PT, -R16, -0x43300000, RZ ;  /* 0xbcd00000100a7810 */ /* 0x000fc80007ffe1ff */
[----:B------:R-:W-:-:S04]  /*1050*/  FSETP.NEU.AND P0, PT, |R11|, R10, PT ;  /* 0x0000000a0b00720b */ /* 0x000fc80003f0d200 */
[----:B------:R-:W-:Y:S02]  /*1060*/  FSEL R6, R12, R6, !P0 ;  /* 0x000000060c067208 */ /* 0x000fe40004000000 */
[----:B------:R-:W-:Y:S01]  /*1070*/  FSEL R7, R15, R7, !P0 ;  /* 0x000000070f077208 */ /* 0x000fe20004000000 */
[----:B------:R-:W-:Y:S06]  /*1080*/  BRA `(.L_x_46) ;  /* 0x0000000000547947 */ /* 0x000fec0003800000 */
.L_x_45:
        /* <DEDUP_REMOVED lines=16> */
.L_x_48:
[----:B------:R-:W-:Y:S01]  /*1190*/  LOP3.LUT R7, R23, 0x80000, RZ, 0xfc, !PT ;  /* 0x0008000017077812 */ /* 0x000fe200078efcff */
[----:B------:R-:W-:Y:S01]  /*11a0*/  IMAD.MOV.U32 R6, RZ, RZ, R22 ;  /* 0x000000ffff067224 */ /* 0x000fe200078e0016 */
[----:B------:R-:W-:Y:S06]  /*11b0*/  BRA `(.L_x_46) ;  /* 0x0000000000087947 */ /* 0x000fec0003800000 */
.L_x_47:
[----:B------:R-:W-:Y:S01]  /*11c0*/  LOP3.LUT R7, R13, 0x80000, RZ, 0xfc, !PT ;  /* 0x000800000d077812 */ /* 0x000fe200078efcff */
[----:B------:R-:W-:-:S07]  /*11d0*/  IMAD.MOV.U32 R6, RZ, RZ, R12 ;  /* 0x000000ffff067224 */ /* 0x000fce00078e000c */
.L_x_46:
[----:B------:R-:W-:Y:S05]  /*11e0*/  BSYNC.RECONVERGENT B1 ;  /* 0x0000000000017941 */ /* 0x000fea0003800200 */
.L_x_44:
[----:B------:R-:W-:Y:S02]  /*11f0*/  IMAD.MOV.U32 R10, RZ, RZ, R6 ;  /* 0x000000ffff0a7224 */ /* 0x000fe400078e0006 */
[----:B------:R-:W-:Y:S02]  /*1200*/  IMAD.MOV.U32 R11, RZ, RZ, R7 ;  /* 0x000000ffff0b7224 */ /* 0x000fe400078e0007 */
[----:B------:R-:W-:Y:S02]  /*1210*/  IMAD.MOV.U32 R6, RZ, RZ, R0 ;  /* 0x000000ffff067224 */ /* 0x000fe400078e0000 */
[----:B------:R-:W-:-:S04]  /*1220*/  IMAD.MOV.U32 R7, RZ, RZ, 0x0 ;  /* 0x00000000ff077424 */ /* 0x000fc800078e00ff */
[----:B------:R-:W-:Y:S05]  /*1230*/  RET.REL.NODEC R6 `(_Z17fourier_transformPfS_iii) ;  /* 0xffffffec06707950 */ /* 0x000fea0003c3ffff */
.L_x_49:
        /* <DEDUP_REMOVED lines=12> */
.L_x_52:


//--------------------- .nv.global.init           --------------------------
	.section	.nv.global.init,"aw",@progbits
	.align	4
.nv.global.init:
	.type		__cudart_i2opi_f,@object
	.size		__cudart_i2opi_f,(.L_0 - __cudart_i2opi_f)
__cudart_i2opi_f:
        /*0000*/ 	.byte	0x41, 0x90, 0x43, 0x3c, 0x99, 0x95, 0x62, 0xdb, 0xc0, 0xdd, 0x34, 0xf5, 0xd1, 0x57, 0x27, 0xfc
        /*0010*/ 	.byte	0x29, 0x15, 0x44, 0x4e, 0x6e, 0x83, 0xf9, 0xa2
.L_0:


//--------------------- .nv.shared.reserved.0     --------------------------
	.section	.nv.shared.reserved.0,"aw",@nobits
	.weak		__nv_reservedSMEM_offset_0_alias
	.size		__nv_reservedSMEM_offset_0_alias, 0, 64
	.other		__nv_reservedSMEM_offset_0_alias,@"STO_CUDA_RESERVED_SHARED STV_DEFAULT"
__nv_reservedSMEM_offset_0_alias:
	.zero		0
	.zero		64


//--------------------- .nv.constant0._Z17inverse_transformPfS_ii --------------------------
	.section	.nv.constant0._Z17inverse_transformPfS_ii,"a",@progbits
	.sectionflags	@""
	.align	4
.nv.constant0._Z17inverse_transformPfS_ii:
	.zero		920


//--------------------- .nv.constant0._Z17fourier_transformPfS_iii --------------------------
	.section	.nv.constant0._Z17fourier_transformPfS_iii,"a",@progbits
	.sectionflags	@""
	.align	4
.nv.constant0._Z17fourier_transformPfS_iii:
	.zero		924


//--------------------- SYMBOLS --------------------------

	.type		.nv.reservedSmem.offset0,@object
	.size		.nv.reservedSmem.offset0,0x4
